def matmul_kernel(
    a_ptr,
    b_ptr,
    c_ptr,
    M,
    N,
    K,
    stride_am,
    stride_ak,
    stride_bk,
    stride_bn,
    stride_cm,
    stride_cn,
    BLOCK_M: tl.constexpr,
    BLOCK_N: tl.constexpr,
    BLOCK_K: tl.constexpr,
    GROUP_M: tl.constexpr,
):
    pid = tl.program_id(axis=0)
    num_pid_m = tl.cdiv(M, BLOCK_M)
    num_pid_n = tl.cdiv(N, BLOCK_N)
    num_pid_in_group = GROUP_M * num_pid_n
    group_id = pid // num_pid_in_group
    first_pid_m = group_id * GROUP_M
    group_size_m = min(num_pid_m - first_pid_m, GROUP_M)
    pid_m = first_pid_m + ((pid % num_pid_in_group) % group_size_m)
    pid_n = (pid % num_pid_in_group) // group_size_m

    offs_am = (pid_m * BLOCK_M + tl.arange(0, BLOCK_M)) % M
    offs_bn = (pid_n * BLOCK_N + tl.arange(0, BLOCK_N)) % N
    offs_k = tl.arange(0, BLOCK_K)
    a_ptrs = a_ptr + offs_am[:, None] * stride_am + offs_k[None, :] * stride_ak
    b_ptrs = b_ptr + offs_k[:, None] * stride_bk + offs_bn[None, :] * stride_bn

    acc = tl.zeros((BLOCK_M, BLOCK_N), dtype=tl.float32)
    for kk in range(0, tl.cdiv(K, BLOCK_K)):
        a = tl.load(a_ptrs, mask=offs_k[None, :] < K - kk * BLOCK_K, other=0.0)
        b = tl.load(b_ptrs, mask=offs_k[:, None] < K - kk * BLOCK_K, other=0.0)
        acc = tl.dot(a, b, acc)
        a_ptrs += BLOCK_K * stride_ak
        b_ptrs += BLOCK_K * stride_bk

    c = acc.to(c_ptr.dtype.element_ty)
    offs_cm = pid_m * BLOCK_M + tl.arange(0, BLOCK_M)
    offs_cn = pid_n * BLOCK_N + tl.arange(0, BLOCK_N)
    c_ptrs = c_ptr + offs_cm[:, None] * stride_cm + offs_cn[None, :] * stride_cn
    mask = (offs_cm[:, None] < M) & (offs_cn[None, :] < N)
    tl.store(c_ptrs, c, mask=mask)

# config = {"BLOCK_K": 32, "BLOCK_M": 64, "BLOCK_N": 16, "GROUP_M": 8, "arch": "sm_90", "dtype": "fp16", "num_ctas": 1, "num_stages": 2, "num_warps": 4}
# arch = sm_90


// ===== COMPILED SASS (sm_90a) =====

	.target	sm_90a

	.elftype	@"ET_EXEC"


//--------------------- .note.nv.tkinfo           --------------------------
	.section	.note.nv.tkinfo,"",@"SHT_NOTE"
	.sectionflags	@"SHF_NOTE_NV_TKINFO"
	.tkinfo
        /*0018*/ 	.word	0x00000002
        /*0030*/ 	.string	""
        /*0030*/ 	.string	"ptxas"
        /*0030*/ 	.string	"Cuda compilation tools, release 13.0, V13.0.88"
        /*0030*/ 	.string	"Build cuda_13.0.r13.0/compiler.36424714_0"
        /*0030*/ 	.string	"-v  -suppress-debug-info  -lineinfo  -arch sm_90a "



//--------------------- .note.nv.cuinfo           --------------------------
	.section	.note.nv.cuinfo,"",@"SHT_NOTE"
	.sectionflags	@"SHF_NOTE_NV_CUINFO"
        /*0018*/ 	.short	0x0002
        /*001a*/ 	.short	0x005a
        /*001c*/ 	.short	0x0082
	.zero		2


//--------------------- .nv.info                  --------------------------
	.section	.nv.info,"",@"SHT_CUDA_INFO"
	.align	4


	//----- nvinfo : EIATTR_REGCOUNT
	.align		4
        /*0000*/ 	.byte	0x04, 0x2f
        /*0002*/ 	.short	(.L_1 - .L_0)
	.align		4
.L_0:
        /*0004*/ 	.word	index@(matmul_kernel)
        /*0008*/ 	.word	0x00000040


	//----- nvinfo : EIATTR_FRAME_SIZE
	.align		4
.L_1:
        /*000c*/ 	.byte	0x04, 0x11
        /*000e*/ 	.short	(.L_3 - .L_2)
	.align		4
.L_2:
        /*0010*/ 	.word	index@(matmul_kernel)
        /*0014*/ 	.word	0x00000000


	//----- nvinfo : EIATTR_MIN_STACK_SIZE
	.align		4
.L_3:
        /*0018*/ 	.byte	0x04, 0x12
        /*001a*/ 	.short	(.L_5 - .L_4)
	.align		4
.L_4:
        /*001c*/ 	.word	index@(matmul_kernel)
        /*0020*/ 	.word	0x00000000
.L_5:


//--------------------- .nv.compat                --------------------------
	.section	.nv.compat,"",@"SHT_CUDA_COMPAT_INFO"
	.align	4
        /*0000*/ 	.byte	0x02, 0x09, 0x01, 0x00, 0x02, 0x02, 0x04, 0x00, 0x02, 0x05, 0x05, 0x00, 0x03, 0x07, 0x01, 0x01
        /*0010*/ 	.byte	0x02, 0x03, 0x00, 0x00, 0x02, 0x06, 0x01, 0x00, 0x04, 0x0b, 0x08, 0x00, 0x00, 0x00, 0x00, 0x00
        /*0020*/ 	.byte	0x00, 0x00, 0x00, 0x00


//--------------------- .nv.info.matmul_kernel    --------------------------
	.section	.nv.info.matmul_kernel,"",@"SHT_CUDA_INFO"
	.sectionflags	@""
	.align	4


	//----- nvinfo : EIATTR_CUDA_API_VERSION
	.align		4
        /*0000*/ 	.byte	0x04, 0x37
        /*0002*/ 	.short	(.L_7 - .L_6)
.L_6:
        /*0004*/ 	.word	0x00000082


	//----- nvinfo : EIATTR_KPARAM_INFO
	.align		4
.L_7:
        /*0008*/ 	.byte	0x04, 0x17
        /*000a*/ 	.short	(.L_9 - .L_8)
.L_8:
        /*000c*/ 	.word	0x00000000
        /*0010*/ 	.short	0x000d
        /*0012*/ 	.short	0x0048
        /*0014*/ 	.byte	0x00, 0xf4, 0x21, 0x00


	//----- nvinfo : EIATTR_KPARAM_INFO
	.align		4
.L_9:
        /*0018*/ 	.byte	0x04, 0x17
        /*001a*/ 	.short	(.L_11 - .L_10)
.L_10:
        /*001c*/ 	.word	0x00000000
        /*0020*/ 	.short	0x000c
        /*0022*/ 	.short	0x0040
        /*0024*/ 	.byte	0x00, 0xf4, 0x21, 0x00


	//----- nvinfo : EIATTR_KPARAM_INFO
	.align		4
.L_11:
        /*0028*/ 	.byte	0x04, 0x17
        /*002a*/ 	.short	(.L_13 - .L_12)
.L_12:
        /*002c*/ 	.word	0x00000000
        /*0030*/ 	.short	0x000b
        /*0032*/ 	.short	0x0038
        /*0034*/ 	.byte	0x00, 0xf0, 0x11, 0x00


	//----- nvinfo : EIATTR_KPARAM_INFO
	.align		4
.L_13:
        /*0038*/ 	.byte	0x04, 0x17
        /*003a*/ 	.short	(.L_15 - .L_14)
.L_14:
        /*003c*/ 	.word	0x00000000
        /*0040*/ 	.short	0x000a
        /*0042*/ 	.short	0x0034
        /*0044*/ 	.byte	0x00, 0xf0, 0x11, 0x00


	//----- nvinfo : EIATTR_KPARAM_INFO
	.align		4
.L_15:
        /*0048*/ 	.byte	0x04, 0x17
        /*004a*/ 	.short	(.L_17 - .L_16)
.L_16:
        /*004c*/ 	.word	0x00000000
        /*0050*/ 	.short	0x0009
        /*0052*/ 	.short	0x0030
        /*0054*/ 	.byte	0x00, 0xf0, 0x11, 0x00


	//----- nvinfo : EIATTR_KPARAM_INFO
	.align		4
.L_17:
        /*0058*/ 	.byte	0x04, 0x17
        /*005a*/ 	.short	(.L_19 - .L_18)
.L_18:
        /*005c*/ 	.word	0x00000000
        /*0060*/ 	.short	0x0008
        /*0062*/ 	.short	0x002c
        /*0064*/ 	.byte	0x00, 0xf0, 0x11, 0x00


	//----- nvinfo : EIATTR_KPARAM_INFO
	.align		4
.L_19:
        /*0068*/ 	.byte	0x04, 0x17
        /*006a*/ 	.short	(.L_21 - .L_20)
.L_20:
        /*006c*/ 	.word	0x00000000
        /*0070*/ 	.short	0x0007
        /*0072*/ 	.short	0x0028
        /*0074*/ 	.byte	0x00, 0xf0, 0x11, 0x00


	//----- nvinfo : EIATTR_KPARAM_INFO
	.align		4
.L_21:
        /*0078*/ 	.byte	0x04, 0x17
        /*007a*/ 	.short	(.L_23 - .L_22)
.L_22:
        /*007c*/ 	.word	0x00000000
        /*0080*/ 	.short	0x0006
        /*0082*/ 	.short	0x0024
        /*0084*/ 	.byte	0x00, 0xf0, 0x11, 0x00


	//----- nvinfo : EIATTR_KPARAM_INFO
	.align		4
.L_23:
        /*0088*/ 	.byte	0x04, 0x17
        /*008a*/ 	.short	(.L_25 - .L_24)
.L_24:
        /*008c*/ 	.word	0x00000000
        /*0090*/ 	.short	0x0005
        /*0092*/ 	.short	0x0020
        /*0094*/ 	.byte	0x00, 0xf0, 0x11, 0x00


	//----- nvinfo : EIATTR_KPARAM_INFO
	.align		4
.L_25:
        /*0098*/ 	.byte	0x04, 0x17
        /*009a*/ 	.short	(.L_27 - .L_26)
.L_26:
        /*009c*/ 	.word	0x00000000
        /*00a0*/ 	.short	0x0004
        /*00a2*/ 	.short	0x001c
        /*00a4*/ 	.byte	0x00, 0xf0, 0x11, 0x00


	//----- nvinfo : EIATTR_KPARAM_INFO
	.align		4
.L_27:
        /*00a8*/ 	.byte	0x04, 0x17
        /*00aa*/ 	.short	(.L_29 - .L_28)
.L_28:
        /*00ac*/ 	.word	0x00000000
        /*00b0*/ 	.short	0x0003
        /*00b2*/ 	.short	0x0018
        /*00b4*/ 	.byte	0x00, 0xf0, 0x11, 0x00


	//----- nvinfo : EIATTR_KPARAM_INFO
	.align		4
.L_29:
        /*00b8*/ 	.byte	0x04, 0x17
        /*00ba*/ 	.short	(.L_31 - .L_30)
.L_30:
        /*00bc*/ 	.word	0x00000000
        /*00c0*/ 	.short	0x0002
        /*00c2*/ 	.short	0x0010
        /*00c4*/ 	.byte	0x00, 0xf4, 0x21, 0x00


	//----- nvinfo : EIATTR_KPARAM_INFO
	.align		4
.L_31:
        /*00c8*/ 	.byte	0x04, 0x17
        /*00ca*/ 	.short	(.L_33 - .L_32)
.L_32:
        /*00cc*/ 	.word	0x00000000
        /*00d0*/ 	.short	0x0001
        /*00d2*/ 	.short	0x0008
        /*00d4*/ 	.byte	0x00, 0xf4, 0x21, 0x00


	//----- nvinfo : EIATTR_KPARAM_INFO
	.align		4
.L_33:
        /*00d8*/ 	.byte	0x04, 0x17
        /*00da*/ 	.short	(.L_35 - .L_34)
.L_34:
        /*00dc*/ 	.word	0x00000000
        /*00e0*/ 	.short	0x0000
        /*00e2*/ 	.short	0x0000
        /*00e4*/ 	.byte	0x00, 0xf4, 0x21, 0x00


	//----- nvinfo : EIATTR_SPARSE_MMA_MASK
	.align		4
.L_35:
        /*00e8*/ 	.byte	0x03, 0x50
        /*00ea*/ 	.short	0x0000


	//----- nvinfo : EIATTR_MAXREG_COUNT
	.align		4
        /*00ec*/ 	.byte	0x03, 0x1b
        /*00ee*/ 	.short	0x00ff


	//----- nvinfo : EIATTR_NUM_BARRIERS
	.align		4
        /*00f0*/ 	.byte	0x02, 0x4c
        /*00f2*/ 	.byte	0x01
	.zero		1


	//----- nvinfo : EIATTR_MERCURY_ISA_VERSION
	.align		4
        /*00f4*/ 	.byte	0x03, 0x5f
        /*00f6*/ 	.short	0x0101


	//----- nvinfo : EIATTR_EXIT_INSTR_OFFSETS
	.align		4
        /*00f8*/ 	.byte	0x04, 0x1c
        /*00fa*/ 	.short	(.L_37 - .L_36)


	//   ....[0]....
.L_36:
        /*00fc*/ 	.word	0x00001cf0


	//   ....[1]....
        /*0100*/ 	.word	0x00001d20


	//----- nvinfo : EIATTR_REQNTID
	.align		4
.L_37:
        /*0104*/ 	.byte	0x04, 0x10
        /*0106*/ 	.short	(.L_39 - .L_38)
.L_38:
        /*0108*/ 	.word	0x00000080
        /*010c*/ 	.word	0x00000001
        /*0110*/ 	.word	0x00000001


	//----- nvinfo : EIATTR_CBANK_PARAM_SIZE
	.align		4
.L_39:
        /*0114*/ 	.byte	0x03, 0x19
        /*0116*/ 	.short	0x0050


	//----- nvinfo : EIATTR_PARAM_CBANK
	.align		4
        /*0118*/ 	.byte	0x04, 0x0a
        /*011a*/ 	.short	(.L_41 - .L_40)
	.align		4
.L_40:
        /*011c*/ 	.word	index@(.nv.constant0.matmul_kernel)
        /*0120*/ 	.short	0x0210
        /*0122*/ 	.short	0x0050


	//----- nvinfo : EIATTR_SW_WAR
	.align		4
.L_41:
        /*0124*/ 	.byte	0x04, 0x36
        /*0126*/ 	.short	(.L_43 - .L_42)
.L_42:
        /*0128*/ 	.word	0x00000008
.L_43:


//--------------------- .nv.callgraph             --------------------------
	.section	.nv.callgraph,"",@"SHT_CUDA_CALLGRAPH"
	.align	4
	.sectionentsize	8
	.align		4
        /*0000*/ 	.word	0x00000000
	.align		4
        /*0004*/ 	.word	0xffffffff
	.align		4
        /*0008*/ 	.word	0x00000000
	.align		4
        /*000c*/ 	.word	0xfffffffe
	.align		4
        /*0010*/ 	.word	0x00000000
	.align		4
        /*0014*/ 	.word	0xfffffffd
	.align		4
        /*0018*/ 	.word	0x00000000
	.align		4
        /*001c*/ 	.word	0xfffffffc


//--------------------- .text.matmul_kernel       --------------------------
	.section	.text.matmul_kernel,"ax",@progbits
	.align	128
        .global         matmul_kernel
        .type           matmul_kernel,@function
        .size           matmul_kernel,(.L_x_3 - matmul_kernel)
        .other          matmul_kernel,@"STO_CUDA_ENTRY STV_DEFAULT"
matmul_kernel:
.text.matmul_kernel:
[----:B------:R-:W-:Y:S08]  /*0000*/  LDC R1, c[0x0][0x28] ;  /* 0x00000a00ff017b82 */ /* 0x000ff00000000800 */
[----:B------:R-:W0:Y:S01]  /*0010*/  LDC.64 R12, c[0x0][0x228] ;  /* 0x00008a00ff0c7b82 */ /* 0x000e220000000a00 */
[----:B------:R-:W1:Y:S01]  /*0020*/  S2R R5, SR_CTAID.X ;  /* 0x0000000000057919 */ /* 0x000e620000002500 */
[----:B------:R-:W-:Y:S01]  /*0030*/  UMOV UR4, 0x400 ;  /* 0x0000040000047882 */ /* 0x000fe20000000000 */
[----:B------:R-:W-:Y:S01]  /*0040*/  ULDC.64 UR14, c[0x0][0x208] ;  /* 0x00008200000e7ab9 */ /* 0x000fe20000000a00 */
[----:B------:R-:W-:-:S02]  /*0050*/  CS2R R24, SRZ ;  /* 0x0000000000187805 */ /* 0x000fc4000001ff00 */
[----:B------:R-:W-:Y:S02]  /*0060*/  CS2R R26, SRZ ;  /* 0x00000000001a7805 */ /* 0x000fe4000001ff00 */
[----:B------:R-:W2:Y:S01]  /*0070*/  S2UR UR12, SR_CgaCtaId ;  /* 0x00000000000c79c3 */ /* 0x000ea20000008800 */
[----:B0-----:R-:W-:-:S05]  /*0080*/  VIADD R0, R13, 0xf ;  /* 0x0000000f0d007836 */ /* 0x001fca0000000000 */
[----:B------:R-:W-:Y:S01]  /*0090*/  SHF.R.S32.HI R3, RZ, 0x1f, R0 ;  /* 0x0000001fff037819 */ /* 0x000fe20000011400 */
[----:B--2---:R-:W-:-:S03]  /*00a0*/  ULEA UR12, UR12, UR4, 0x18 ;  /* 0x000000040c0c7291 */ /* 0x004fc6000f8ec03f */
[----:B------:R-:W-:Y:S02]  /*00b0*/  LEA.HI R3, R3, R0, RZ, 0x4 ;  /* 0x0000000003037211 */ /* 0x000fe400078f20ff */
[----:B-1----:R-:W-:Y:S02]  /*00c0*/  IABS R8, R5 ;  /* 0x0000000500087213 */ /* 0x002fe40000000000 */
[----:B------:R-:W-:-:S05]  /*00d0*/  SHF.R.S32.HI R3, RZ, 0x4, R3 ;  /* 0x00000004ff037819 */ /* 0x000fca0000011403 */
[----:B------:R-:W-:-:S05]  /*00e0*/  IMAD.SHL.U32 R4, R3, 0x8, RZ ;  /* 0x0000000803047824 */ /* 0x000fca00078e00ff */
[-C--:B------:R-:W-:Y:S02]  /*00f0*/  IABS R7, R4.reuse ;  /* 0x0000000400077213 */ /* 0x080fe40000000000 */
[----:B------:R-:W-:Y:S02]  /*0100*/  IABS R10, R4 ;  /* 0x00000004000a7213 */ /* 0x000fe40000000000 */
[----:B------:R-:W0:Y:S08]  /*0110*/  I2F.RP R0, R7 ;  /* 0x0000000700007306 */ /* 0x000e300000209400 */
[----:B0-----:R-:W0:Y:S02]  /*0120*/  MUFU.RCP R0, R0 ;  /* 0x0000000000007308 */ /* 0x001e240000001000 */
[----:B0-----:R-:W-:-:S02]  /*0130*/  VIADD R2, R0, 0xffffffe ;  /* 0x0ffffffe00027836 */ /* 0x001fc40000000000 */
[----:B------:R-:W-:-:S04]  /*0140*/  IMAD.MOV R0, RZ, RZ, -R10 ;  /* 0x000000ffff007224 */ /* 0x000fc800078e0a0a */
[----:B------:R0:W1:Y:S02]  /*0150*/  F2I.FTZ.U32.TRUNC.NTZ R3, R2 ;  /* 0x0000000200037305 */ /* 0x000064000021f000 */
[----:B0-----:R-:W-:Y:S02]  /*0160*/  IMAD.MOV.U32 R2, RZ, RZ, RZ ;  /* 0x000000ffff027224 */ /* 0x001fe400078e00ff */
[----:B-1----:R-:W-:-:S04]  /*0170*/  IMAD.MOV R6, RZ, RZ, -R3 ;  /* 0x000000ffff067224 */ /* 0x002fc800078e0a03 */
[----:B------:R-:W-:Y:S02]  /*0180*/  IMAD R9, R6, R7, RZ ;  /* 0x0000000706097224 */ /* 0x000fe400078e02ff */
[----:B------:R-:W-:Y:S02]  /*0190*/  IMAD.MOV.U32 R6, RZ, RZ, R8 ;  /* 0x000000ffff067224 */ /* 0x000fe400078e0008 */
[----:B------:R-:W-:-:S06]  /*01a0*/  IMAD.HI.U32 R3, R3, R9, R2 ;  /* 0x0000000903037227 */ /* 0x000fcc00078e0002 */
[----:B------:R-:W-:-:S04]  /*01b0*/  IMAD.HI.U32 R3, R3, R6, RZ ;  /* 0x0000000603037227 */ /* 0x000fc800078e00ff */
[----:B------:R-:W-:-:S05]  /*01c0*/  IMAD R0, R3, R0, R6 ;  /* 0x0000000003007224 */ /* 0x000fca00078e0206 */
[----:B------:R-:W-:-:S13]  /*01d0*/  ISETP.GT.U32.AND P1, PT, R7, R0, PT ;  /* 0x000000000700720c */ /* 0x000fda0003f24070 */
[----:B------:R-:W-:Y:S02]  /*01e0*/  @!P1 IMAD.IADD R0, R0, 0x1, -R7 ;  /* 0x0000000100009824 */ /* 0x000fe400078e0a07 */
[----:B------:R-:W-:Y:S01]  /*01f0*/  @!P1 VIADD R3, R3, 0x1 ;  /* 0x0000000103039836 */ /* 0x000fe20000000000 */
[----:B------:R-:W-:Y:S02]  /*0200*/  ISETP.NE.AND P1, PT, R4, RZ, PT ;  /* 0x000000ff0400720c */ /* 0x000fe40003f25270 */
[----:B------:R-:W-:Y:S02]  /*0210*/  ISETP.GE.U32.AND P0, PT, R0, R7, PT ;  /* 0x000000070000720c */ /* 0x000fe40003f06070 */
[----:B------:R-:W-:-:S04]  /*0220*/  LOP3.LUT R0, R5, R4, RZ, 0x3c, !PT ;  /* 0x0000000405007212 */ /* 0x000fc800078e3cff */
[----:B------:R-:W-:Y:S01]  /*0230*/  ISETP.GE.AND P2, PT, R0, RZ, PT ;  /* 0x000000ff0000720c */ /* 0x000fe20003f46270 */
[----:B------:R-:W-:-:S06]  /*0240*/  VIADD R0, R12, 0x3f ;  /* 0x0000003f0c007836 */ /* 0x000fcc0000000000 */
[----:B------:R-:W-:-:S04]  /*0250*/  @P0 VIADD R3, R3, 0x1 ;  /* 0x0000000103030836 */ /* 0x000fc80000000000 */
[----:B------:R-:W-:Y:S01]  /*0260*/  IMAD.MOV.U32 R2, RZ, RZ, R3 ;  /* 0x000000ffff027224 */ /* 0x000fe200078e0003 */
[----:B------:R-:W-:-:S03]  /*0270*/  SHF.R.S32.HI R3, RZ, 0x1f, R0 ;  /* 0x0000001fff037819 */ /* 0x000fc60000011400 */
[----:B------:R-:W-:Y:S01]  /*0280*/  @!P2 IMAD.MOV R2, RZ, RZ, -R2 ;  /* 0x000000ffff02a224 */ /* 0x000fe200078e0a02 */
[----:B------:R-:W-:Y:S02]  /*0290*/  @!P1 LOP3.LUT R2, RZ, R4, RZ, 0x33, !PT ;  /* 0x00000004ff029212 */ /* 0x000fe400078e33ff */
[----:B------:R-:W-:-:S03]  /*02a0*/  LEA.HI R3, R3, R0, RZ, 0x6 ;  /* 0x0000000003037211 */ /* 0x000fc600078f30ff */
[----:B------:R-:W-:Y:S02]  /*02b0*/  IMAD.SHL.U32 R6, R2, 0x8, RZ ;  /* 0x0000000802067824 */ /* 0x000fe400078e00ff */
[----:B------:R-:W-:-:S03]  /*02c0*/  IMAD.MOV R2, RZ, RZ, -R2 ;  /* 0x000000ffff027224 */ /* 0x000fc600078e0a02 */
[----:B------:R-:W-:Y:S01]  /*02d0*/  LEA.HI.SX32 R3, R3, -R6, 0x1a ;  /* 0x8000000603037211 */ /* 0x000fe200078fd2ff */
[----:B------:R-:W-:-:S03]  /*02e0*/  IMAD R8, R4, R2, R5 ;  /* 0x0000000204087224 */ /* 0x000fc600078e0205 */
[----:B------:R-:W-:-:S04]  /*02f0*/  VIMNMX R11, R3, 0x8, PT ;  /* 0x00000008030b7848 */ /* 0x000fc80003fe0100 */
[-C--:B------:R-:W-:Y:S02]  /*0300*/  IABS R7, R11.reuse ;  /* 0x0000000b00077213 */ /* 0x080fe40000000000 */
[----:B------:R-:W-:Y:S02]  /*0310*/  IABS R4, R11 ;  /* 0x0000000b00047213 */ /* 0x000fe40000000000 */
[----:B------:R-:W0:Y:S08]  /*0320*/  I2F.RP R0, R7 ;  /* 0x0000000700007306 */ /* 0x000e300000209400 */
[----:B0-----:R-:W0:Y:S02]  /*0330*/  MUFU.RCP R0, R0 ;  /* 0x0000000000007308 */ /* 0x001e240000001000 */
[----:B0-----:R-:W-:-:S02]  /*0340*/  VIADD R3, R0, 0xffffffe ;  /* 0x0ffffffe00037836 */ /* 0x001fc40000000000 */
[----:B------:R-:W-:Y:S02]  /*0350*/  IMAD.MOV R0, RZ, RZ, -R4 ;  /* 0x000000ffff007224 */ /* 0x000fe400078e0a04 */
[----:B------:R-:W0:Y:S02]  /*0360*/  LDC R4, c[0x0][0x230] ;  /* 0x00008c00ff047b82 */ /* 0x000e240000000800 */
[----:B------:R-:W1:Y:S02]  /*0370*/  F2I.FTZ.U32.TRUNC.NTZ R3, R3 ;  /* 0x0000000300037305 */ /* 0x000e64000021f000 */
[----:B-1----:R-:W-:-:S04]  /*0380*/  IMAD.MOV R9, RZ, RZ, -R3 ;  /* 0x000000ffff097224 */ /* 0x002fc800078e0a03 */
[----:B------:R-:W-:Y:S01]  /*0390*/  IMAD.MOV.U32 R2, RZ, RZ, R9 ;  /* 0x000000ffff027224 */ /* 0x000fe200078e0009 */
[----:B------:R-:W-:Y:S01]  /*03a0*/  IABS R9, R8 ;  /* 0x0000000800097213 */ /* 0x000fe20000000000 */
[----:B0-----:R-:W-:Y:S02]  /*03b0*/  VIADD R4, R4, 0x1f ;  /* 0x0000001f04047836 */ /* 0x001fe40000000000 */
[----:B------:R-:W-:Y:S02]  /*03c0*/  IMAD R5, R2, R7, RZ ;  /* 0x0000000702057224 */ /* 0x000fe400078e02ff */
[----:B------:R-:W-:-:S04]  /*03d0*/  IMAD.MOV.U32 R2, RZ, RZ, RZ ;  /* 0x000000ffff027224 */ /* 0x000fc800078e00ff */
[----:B------:R-:W-:Y:S02]  /*03e0*/  IMAD.HI.U32 R2, R3, R5, R2 ;  /* 0x0000000503027227 */ /* 0x000fe400078e0002 */
[----:B------:R-:W0:Y:S04]  /*03f0*/  S2R R5, SR_TID.X ;  /* 0x0000000000057919 */ /* 0x000e280000002100 */
[----:B------:R-:W-:-:S04]  /*0400*/  IMAD.HI.U32 R2, R2, R9, RZ ;  /* 0x0000000902027227 */ /* 0x000fc800078e00ff */
[----:B------:R-:W-:-:S05]  /*0410*/  IMAD R0, R2, R0, R9 ;  /* 0x0000000002007224 */ /* 0x000fca00078e0209 */
[----:B------:R-:W-:-:S13]  /*0420*/  ISETP.GT.U32.AND P1, PT, R7, R0, PT ;  /* 0x000000000700720c */ /* 0x000fda0003f24070 */
[----:B------:R-:W-:Y:S02]  /*0430*/  @!P1 IMAD.IADD R0, R0, 0x1, -R7 ;  /* 0x0000000100009824 */ /* 0x000fe400078e0a07 */
[----:B------:R-:W-:Y:S01]  /*0440*/  @!P1 VIADD R2, R2, 0x1 ;  /* 0x0000000102029836 */ /* 0x000fe20000000000 */
[----:B------:R-:W-:Y:S02]  /*0450*/  ISETP.NE.AND P1, PT, R11, RZ, PT ;  /* 0x000000ff0b00720c */ /* 0x000fe40003f25270 */
[----:B------:R-:W-:Y:S02]  /*0460*/  ISETP.GE.U32.AND P0, PT, R0, R7, PT ;  /* 0x000000070000720c */ /* 0x000fe40003f06070 */
[----:B------:R-:W-:Y:S02]  /*0470*/  LOP3.LUT R0, R8, R11, RZ, 0x3c, !PT ;  /* 0x0000000b08007212 */ /* 0x000fe400078e3cff */
[----:B0-----:R-:W-:Y:S02]  /*0480*/  LOP3.LUT R3, R5, 0x3f, RZ, 0xc0, !PT ;  /* 0x0000003f05037812 */ /* 0x001fe400078ec0ff */
[----:B------:R-:W-:-:S02]  /*0490*/  ISETP.GE.AND P2, PT, R0, RZ, PT ;  /* 0x000000ff0000720c */ /* 0x000fc40003f46270 */
[----:B------:R-:W-:-:S04]  /*04a0*/  SHF.R.U32.HI R49, RZ, 0x6, R5 ;  /* 0x00000006ff317819 */ /* 0x000fc80000011605 */
[----:B------:R-:W-:Y:S01]  /*04b0*/  SGXT.U32 R49, R49, 0x1 ;  /* 0x000000013131781a */ /* 0x000fe20000000000 */
[----:B------:R-:W-:Y:S01]  /*04c0*/  @P0 VIADD R2, R2, 0x1 ;  /* 0x0000000102020836 */ /* 0x000fe20000000000 */
[----:B------:R-:W-:-:S05]  /*04d0*/  ISETP.GE.AND P0, PT, R4, 0x20, PT ;  /* 0x000000200400780c */ /* 0x000fca0003f06270 */
[----:B------:R-:W-:Y:S01]  /*04e0*/  @!P2 IMAD.MOV R2, RZ, RZ, -R2 ;  /* 0x000000ffff02a224 */ /* 0x000fe200078e0a02 */
[----:B------:R-:W-:-:S05]  /*04f0*/  @!P1 LOP3.LUT R2, RZ, R11, RZ, 0x33, !PT ;  /* 0x0000000bff029212 */ /* 0x000fca00078e33ff */
[----:B------:R-:W-:-:S04]  /*0500*/  IMAD.MOV R0, RZ, RZ, -R2 ;  /* 0x000000ffff007224 */ /* 0x000fc800078e0a02 */
[----:B------:R-:W-:-:S04]  /*0510*/  IMAD R0, R11, R0, R8 ;  /* 0x000000000b007224 */ /* 0x000fc800078e0208 */
[----:B------:R-:W-:Y:S02]  /*0520*/  IMAD.IADD R6, R6, 0x1, R0 ;  /* 0x0000000106067824 */ /* 0x000fe400078e0200 */
[----:B------:R-:W-:Y:S02]  /*0530*/  IMAD.SHL.U32 R0, R2, 0x10, RZ ;  /* 0x0000001002007824 */ /* 0x000fe400078e00ff */
[----:B------:R-:W-:Y:S01]  /*0540*/  IMAD R2, R6, 0x40, R3 ;  /* 0x0000004006027824 */ /* 0x000fe200078e0203 */
[----:B------:R-:W-:Y:S06]  /*0550*/  @!P0 BRA `(.L_x_0) ;  /* 0x0000001000bc8947 */ /* 0x000fec0003800000 */
[----:B------:R-:W-:Y:S01]  /*0560*/  IABS R21, R12 ;  /* 0x0000000c00157213 */ /* 0x000fe20000000000 */
[----:B------:R-:W-:Y:S01]  /*0570*/  ULDC.64 UR4, c[0x0][0x218] ;  /* 0x0000860000047ab9 */ /* 0x000fe20000000a00 */
[----:B------:R-:W-:Y:S01]  /*0580*/  IABS R6, R13 ;  /* 0x0000000d00067213 */ /* 0x000fe20000000000 */
[----:B------:R-:W-:Y:S01]  /*0590*/  ULDC UR6, c[0x0][0x234] ;  /* 0x00008d0000067ab9 */ /* 0x000fe20000000800 */
[----:B------:R-:W0:Y:S01]  /*05a0*/  I2F.RP R14, R21 ;  /* 0x00000015000e7306 */ /* 0x000e220000209400 */
[----:B------:R-:W-:Y:S01]  /*05b0*/  LOP3.LUT P1, RZ, R5, 0x40, RZ, 0xc0, !PT ;  /* 0x0000004005ff7812 */ /* 0x000fe2000782c0ff */
[----:B------:R-:W-:Y:S01]  /*05c0*/  ULDC.64 UR8, c[0x0][0x210] ;  /* 0x0000840000087ab9 */ /* 0x000fe20000000a00 */
[C---:B------:R-:W-:Y:S01]  /*05d0*/  LOP3.LUT R23, R49.reuse, 0x10, RZ, 0xfc, !PT ;  /* 0x0000001031177812 */ /* 0x040fe200078efcff */
[----:B------:R-:W-:Y:S01]  /*05e0*/  ULDC UR13, c[0x0][0x240] ;  /* 0x00009000000d7ab9 */ /* 0x000fe20000000800 */
[----:B------:R-:W-:Y:S02]  /*05f0*/  LOP3.LUT R32, R49, 0xe, RZ, 0xfc, !PT ;  /* 0x0000000e31207812 */ /* 0x000fe400078efcff */
[----:B------:R-:W-:-:S02]  /*0600*/  CS2R R24, SRZ ;  /* 0x0000000000187805 */ /* 0x000fc4000001ff00 */
[C---:B------:R-:W-:Y:S01]  /*0610*/  LOP3.LUT R33, R49.reuse, 0xc, RZ, 0xfc, !PT ;  /* 0x0000000c31217812 */ /* 0x040fe200078efcff */
[----:B------:R-:W1:Y:S01]  /*0620*/  I2F.RP R7, R6 ;  /* 0x0000000600077306 */ /* 0x000e620000209400 */
[C---:B------:R-:W-:Y:S02]  /*0630*/  LOP3.LUT R41, R49.reuse, 0xa, RZ, 0xfc, !PT ;  /* 0x0000000a31297812 */ /* 0x040fe400078efcff */
[----:B------:R-:W-:Y:S02]  /*0640*/  CS2R R26, SRZ ;  /* 0x00000000001a7805 */ /* 0x000fe4000001ff00 */
[C---:B------:R-:W-:Y:S02]  /*0650*/  LOP3.LUT R43, R49.reuse, 0x8, RZ, 0xfc, !PT ;  /* 0x00000008312b7812 */ /* 0x040fe400078efcff */
[----:B------:R-:W-:Y:S02]  /*0660*/  CS2R R28, SRZ ;  /* 0x00000000001c7805 */ /* 0x000fe4000001ff00 */
[----:B------:R-:W-:-:S02]  /*0670*/  LOP3.LUT R45, R49, 0x6, RZ, 0xfc, !PT ;  /* 0x00000006312d7812 */ /* 0x000fc400078efcff */
[----:B------:R-:W-:Y:S02]  /*0680*/  CS2R R30, SRZ ;  /* 0x00000000001e7805 */ /* 0x000fe4000001ff00 */
[----:B------:R-:W-:Y:S01]  /*0690*/  LOP3.LUT R47, R49, 0x4, RZ, 0xfc, !PT ;  /* 0x00000004312f7812 */ /* 0x000fe200078efcff */
[----:B0-----:R-:W0:Y:S01]  /*06a0*/  MUFU.RCP R14, R14 ;  /* 0x0000000e000e7308 */ /* 0x001e220000001000 */
[----:B------:R-:W-:Y:S01]  /*06b0*/  UMOV UR10, 0xfffffffe ;  /* 0xfffffffe000a7882 */ /* 0x000fe20000000000 */
[----:B------:R-:W-:Y:S01]  /*06c0*/  UMOV UR11, 0x7fffffdf ;  /* 0x7fffffdf000b7882 */ /* 0x000fe20000000000 */
[----:B------:R-:W-:-:S05]  /*06d0*/  UMOV UR7, URZ ;  /* 0x0000003f00077c82 */ /* 0x000fca0008000000 */
[----:B-1----:R-:W1:Y:S01]  /*06e0*/  MUFU.RCP R7, R7 ;  /* 0x0000000700077308 */ /* 0x002e620000001000 */
[----:B0-----:R-:W-:Y:S01]  /*06f0*/  VIADD R10, R14, 0xffffffe ;  /* 0x0ffffffe0e0a7836 */ /* 0x001fe20000000000 */
[----:B------:R-:W-:-:S06]  /*0700*/  IABS R14, R2 ;  /* 0x00000002000e7213 */ /* 0x000fcc0000000000 */
[----:B------:R0:W2:Y:S01]  /*0710*/  F2I.FTZ.U32.TRUNC.NTZ R11, R10 ;  /* 0x0000000a000b7305 */ /* 0x0000a2000021f000 */
[----:B-1----:R-:W-:-:S07]  /*0720*/  VIADD R8, R7, 0xffffffe ;  /* 0x0ffffffe07087836 */ /* 0x002fce0000000000 */
[----:B------:R1:W3:Y:S01]  /*0730*/  F2I.FTZ.U32.TRUNC.NTZ R9, R8 ;  /* 0x0000000800097305 */ /* 0x0002e2000021f000 */
[----:B0-----:R-:W-:Y:S02]  /*0740*/  IMAD.MOV.U32 R10, RZ, RZ, RZ ;  /* 0x000000ffff0a7224 */ /* 0x001fe400078e00ff */
[----:B--2---:R-:W-:Y:S02]  /*0750*/  IMAD.MOV R16, RZ, RZ, -R11 ;  /* 0x000000ffff107224 */ /* 0x004fe400078e0a0b */
[----:B-1----:R-:W-:Y:S02]  /*0760*/  IMAD.MOV.U32 R8, RZ, RZ, RZ ;  /* 0x000000ffff087224 */ /* 0x002fe400078e00ff */
[----:B------:R-:W-:Y:S01]  /*0770*/  IMAD R15, R16, R21, RZ ;  /* 0x00000015100f7224 */ /* 0x000fe200078e02ff */
[----:B------:R-:W-:-:S03]  /*0780*/  SHF.R.U32.HI R16, RZ, 0x5, R5 ;  /* 0x00000005ff107819 */ /* 0x000fc60000011605 */
[----:B------:R-:W-:Y:S01]  /*0790*/  IMAD.HI.U32 R11, R11, R15, R10 ;  /* 0x0000000f0b0b7227 */ /* 0x000fe200078e000a */
[----:B------:R-:W-:-:S03]  /*07a0*/  SGXT.U32 R7, R16, 0x2 ;  /* 0x000000021007781a */ /* 0x000fc60000000000 */
[----:B---3--:R-:W-:Y:S01]  /*07b0*/  IMAD.MOV R10, RZ, RZ, -R9 ;  /* 0x000000ffff0a7224 */ /* 0x008fe200078e0a09 */
[----:B------:R-:W-:Y:S01]  /*07c0*/  LOP3.LUT R16, R0, R7, RZ, 0xfc, !PT ;  /* 0x0000000700107212 */ /* 0x000fe200078efcff */
[----:B------:R-:W-:-:S03]  /*07d0*/  IMAD.HI.U32 R11, R11, R14, RZ ;  /* 0x0000000e0b0b7227 */ /* 0x000fc600078e00ff */
[C---:B------:R-:W-:Y:S01]  /*07e0*/  LOP3.LUT R18, R16.reuse, 0xc, RZ, 0xfc, !PT ;  /* 0x0000000c10127812 */ /* 0x040fe200078efcff */
[----:B------:R-:W-:Y:S01]  /*07f0*/  IMAD.MOV.U32 R7, RZ, RZ, R10 ;  /* 0x000000ffff077224 */ /* 0x000fe200078e000a */
[C---:B------:R-:W-:Y:S01]  /*0800*/  LOP3.LUT R20, R16.reuse, 0x8, RZ, 0xfc, !PT ;  /* 0x0000000810147812 */ /* 0x040fe200078efcff */
[----:B------:R-:W-:Y:S01]  /*0810*/  IMAD.MOV R11, RZ, RZ, -R11 ;  /* 0x000000ffff0b7224 */ /* 0x000fe200078e0a0b */
[----:B------:R-:W-:Y:S01]  /*0820*/  IABS R10, R18 ;  /* 0x00000012000a7213 */ /* 0x000fe20000000000 */
[----:B------:R-:W-:Y:S01]  /*0830*/  IMAD R7, R7, R6, RZ ;  /* 0x0000000607077224 */ /* 0x000fe200078e02ff */
[----:B------:R-:W-:Y:S01]  /*0840*/  LOP3.LUT R22, R16, 0x4, RZ, 0xfc, !PT ;  /* 0x0000000410167812 */ /* 0x000fe200078efcff */
[----:B------:R-:W-:Y:S01]  /*0850*/  IMAD R14, R21, R11, R14 ;  /* 0x0000000b150e7224 */ /* 0x000fe200078e020e */
[----:B------:R-:W-:Y:S01]  /*0860*/  IABS R15, R20 ;  /* 0x00000014000f7213 */ /* 0x000fe20000000000 */
[----:B------:R-:W-:Y:S01]  /*0870*/  IMAD.HI.U32 R8, R9, R7, R8 ;  /* 0x0000000709087227 */ /* 0x000fe200078e0008 */
[----:B------:R-:W-:-:S02]  /*0880*/  IABS R17, R22 ;  /* 0x0000001600117213 */ /* 0x000fc40000000000 */
[----:B------:R-:W-:Y:S01]  /*0890*/  IABS R19, R16 ;  /* 0x0000001000137213 */ /* 0x000fe20000000000 */
[----:B------:R-:W-:Y:S01]  /*08a0*/  IMAD.MOV.U32 R11, RZ, RZ, R10 ;  /* 0x000000ffff0b7224 */ /* 0x000fe200078e000a */
[----:B------:R-:W-:Y:S01]  /*08b0*/  ISETP.GT.U32.AND P0, PT, R21, R14, PT ;  /* 0x0000000e1500720c */ /* 0x000fe20003f04070 */
[----:B------:R-:W-:-:S04]  /*08c0*/  IMAD.HI.U32 R9, R8, R15, RZ ;  /* 0x0000000f08097227 */ /* 0x000fc800078e00ff */
[----:B------:R-:W-:-:S04]  /*08d0*/  IMAD.HI.U32 R7, R8, R11, RZ ;  /* 0x0000000b08077227 */ /* 0x000fc800078e00ff */
[----:B------:R-:W-:-:S04]  /*08e0*/  IMAD.HI.U32 R10, R8, R17, RZ ;  /* 0x00000011080a7227 */ /* 0x000fc800078e00ff */
[----:B------:R-:W-:-:S04]  /*08f0*/  IMAD.HI.U32 R8, R8, R19, RZ ;  /* 0x0000001308087227 */ /* 0x000fc800078e00ff */
[----:B------:R-:W-:Y:S02]  /*0900*/  IMAD.MOV R7, RZ, RZ, -R7 ;  /* 0x000000ffff077224 */ /* 0x000fe400078e0a07 */
[----:B------:R-:W-:Y:S02]  /*0910*/  IMAD.MOV R10, RZ, RZ, -R10 ;  /* 0x000000ffff0a7224 */ /* 0x000fe400078e0a0a */
[----:B------:R-:W-:Y:S02]  /*0920*/  IMAD.MOV R9, RZ, RZ, -R9 ;  /* 0x000000ffff097224 */ /* 0x000fe400078e0a09 */
[----:B------:R-:W-:Y:S02]  /*0930*/  IMAD.MOV R8, RZ, RZ, -R8 ;  /* 0x000000ffff087224 */ /* 0x000fe400078e0a08 */
[C---:B------:R-:W-:Y:S02]  /*0940*/  IMAD R7, R6.reuse, R7, R11 ;  /* 0x0000000706077224 */ /* 0x040fe400078e020b */
[----:B------:R-:W-:-:S02]  /*0950*/  IMAD R11, R6, R10, R17 ;  /* 0x0000000a060b7224 */ /* 0x000fc400078e0211 */
[----:B------:R-:W-:Y:S01]  /*0960*/  @!P0 IMAD.IADD R14, R14, 0x1, -R21 ;  /* 0x000000010e0e8824 */ /* 0x000fe200078e0a15 */
[C---:B------:R-:W-:Y:S01]  /*0970*/  ISETP.GT.U32.AND P3, PT, R6.reuse, R7, PT ;  /* 0x000000070600720c */ /* 0x040fe20003f64070 */
[C---:B------:R-:W-:Y:S01]  /*0980*/  IMAD R9, R6.reuse, R9, R15 ;  /* 0x0000000906097224 */ /* 0x040fe200078e020f */
[C---:B------:R-:W-:Y:S01]  /*0990*/  ISETP.GT.U32.AND P5, PT, R6.reuse, R11, PT ;  /* 0x0000000b0600720c */ /* 0x040fe20003fa4070 */
[C---:B------:R-:W-:Y:S01]  /*09a0*/  IMAD R17, R6.reuse, R8, R19 ;  /* 0x0000000806117224 */ /* 0x040fe200078e0213 */
[----:B------:R-:W-:Y:S01]  /*09b0*/  ISETP.GT.U32.AND P0, PT, R21, R14, PT ;  /* 0x0000000e1500720c */ /* 0x000fe20003f04070 */
[----:B------:R-:W0:Y:S01]  /*09c0*/  LDC R15, c[0x0][0x23c] ;  /* 0x00008f00ff0f7b82 */ /* 0x000e220000000800 */
[C---:B------:R-:W-:Y:S01]  /*09d0*/  ISETP.GT.U32.AND P4, PT, R6.reuse, R9, PT ;  /* 0x000000090600720c */ /* 0x040fe20003f84070 */
[----:B------:R-:W-:Y:S01]  /*09e0*/  IMAD.SHL.U32 R8, R3, 0x2, RZ ;  /* 0x0000000203087824 */ /* 0x000fe200078e00ff */
[----:B------:R-:W-:Y:S02]  /*09f0*/  ISETP.GT.U32.AND P2, PT, R6, R17, PT ;  /* 0x000000110600720c */ /* 0x000fe40003f44070 */
[----:B------:R-:W-:-:S02]  /*0a00*/  SEL R19, RZ, 0x90, !P1 ;  /* 0x00000090ff137807 */ /* 0x000fc40004800000 */
[----:B------:R-:W-:Y:S01]  /*0a10*/  ISETP.GE.AND P1, PT, R16, RZ, PT ;  /* 0x000000ff1000720c */ /* 0x000fe20003f26270 */
[--C-:B------:R-:W-:Y:S01]  /*0a20*/  @!P3 IMAD.IADD R7, R7, 0x1, -R6.reuse ;  /* 0x000000010707b824 */ /* 0x100fe200078e0a06 */
[----:B------:R-:W-:Y:S01]  /*0a30*/  ISETP.NE.AND P3, PT, R12, RZ, PT ;  /* 0x000000ff0c00720c */ /* 0x000fe20003f65270 */
[----:B------:R-:W-:Y:S01]  /*0a40*/  @!P5 IMAD.IADD R11, R11, 0x1, -R6 ;  /* 0x000000010b0bd824 */ /* 0x000fe200078e0a06 */
[----:B------:R-:W-:Y:S01]  /*0a50*/  SHF.R.S32.HI R3, RZ, 0x1f, R4 ;  /* 0x0000001fff037819 */ /* 0x000fe20000011404 */
[----:B------:R-:W-:Y:S01]  /*0a60*/  @!P0 IMAD.IADD R14, R14, 0x1, -R21 ;  /* 0x000000010e0e8824 */ /* 0x000fe200078e0a15 */
[----:B------:R-:W-:Y:S01]  /*0a70*/  ISETP.GE.AND P0, PT, R2, RZ, PT ;  /* 0x000000ff0200720c */ /* 0x000fe20003f06270 */
[--C-:B------:R-:W-:Y:S01]  /*0a80*/  @!P4 IMAD.IADD R9, R9, 0x1, -R6.reuse ;  /* 0x000000010909c824 */ /* 0x100fe200078e0a06 */
[C---:B------:R-:W-:Y:S01]  /*0a90*/  ISETP.GT.U32.AND P6, PT, R6.reuse, R7, PT ;  /* 0x000000070600720c */ /* 0x040fe20003fc4070 */
[----:B------:R-:W-:Y:S01]  /*0aa0*/  @!P2 IMAD.IADD R17, R17, 0x1, -R6 ;  /* 0x000000011111a824 */ /* 0x000fe200078e0a06 */
[----:B------:R-:W-:-:S02]  /*0ab0*/  ISETP.GT.U32.AND P2, PT, R6, R11, PT ;  /* 0x0000000b0600720c */ /* 0x000fc40003f44070 */
[C---:B------:R-:W-:Y:S02]  /*0ac0*/  ISETP.GT.U32.AND P5, PT, R6.reuse, R9, PT ;  /* 0x000000090600720c */ /* 0x040fe40003fa4070 */
[----:B------:R-:W-:Y:S02]  /*0ad0*/  ISETP.GT.U32.AND P4, PT, R6, R17, PT ;  /* 0x000000110600720c */ /* 0x000fe40003f84070 */
[----:B------:R-:W-:Y:S02]  /*0ae0*/  LEA.HI R4, R3, R4, RZ, 0x5 ;  /* 0x0000000403047211 */ /* 0x000fe400078f28ff */
[----:B------:R-:W-:Y:S01]  /*0af0*/  LOP3.LUT R3, R19, R8, RZ, 0x3c, !PT ;  /* 0x0000000813037212 */ /* 0x000fe200078e3cff */
[----:B------:R-:W-:Y:S01]  /*0b00*/  @!P0 IMAD.MOV R14, RZ, RZ, -R14 ;  /* 0x000000ffff0e8224 */ /* 0x000fe200078e0a0e */
[----:B------:R-:W-:Y:S01]  /*0b10*/  ISETP.GE.AND P0, PT, R18, RZ, PT ;  /* 0x000000ff1200720c */ /* 0x000fe20003f06270 */
[--C-:B------:R-:W-:Y:S01]  /*0b20*/  @!P6 IMAD.IADD R7, R7, 0x1, -R6.reuse ;  /* 0x000000010707e824 */ /* 0x100fe200078e0a06 */
[----:B------:R-:W-:Y:S01]  /*0b30*/  ISETP.GE.AND P6, PT, R20, RZ, PT ;  /* 0x000000ff1400720c */ /* 0x000fe20003fc6270 */
[--C-:B------:R-:W-:Y:S01]  /*0b40*/  @!P2 IMAD.IADD R11, R11, 0x1, -R6.reuse ;  /* 0x000000010b0ba824 */ /* 0x100fe200078e0a06 */
[----:B------:R-:W-:Y:S01]  /*0b50*/  @!P3 LOP3.LUT R14, RZ, R12, RZ, 0x33, !PT ;  /* 0x0000000cff0eb212 */ /* 0x000fe200078e33ff */
[--C-:B------:R-:W-:Y:S01]  /*0b60*/  @!P5 IMAD.IADD R9, R9, 0x1, -R6.reuse ;  /* 0x000000010909d824 */ /* 0x100fe200078e0a06 */
[----:B------:R-:W-:Y:S01]  /*0b70*/  ISETP.GE.AND P5, PT, R22, RZ, PT ;  /* 0x000000ff1600720c */ /* 0x000fe20003fa6270 */
[----:B------:R-:W-:Y:S01]  /*0b80*/  @!P4 IMAD.IADD R17, R17, 0x1, -R6 ;  /* 0x000000011111c824 */ /* 0x000fe200078e0a06 */
[----:B------:R-:W-:Y:S01]  /*0b90*/  LOP3.LUT R6, R5, 0x1f, RZ, 0xc0, !PT ;  /* 0x0000001f05067812 */ /* 0x000fe200078ec0ff */
[----:B------:R-:W-:Y:S01]  /*0ba0*/  IMAD R14, R14, UR6, RZ ;  /* 0x000000060e0e7c24 */ /* 0x000fe2000f8e02ff */
[----:B------:R-:W-:Y:S01]  /*0bb0*/  ISETP.NE.AND P2, PT, R13, RZ, PT ;  /* 0x000000ff0d00720c */ /* 0x000fe20003f45270 */
[----:B------:R-:W-:Y:S01]  /*0bc0*/  @!P1 IMAD.MOV R17, RZ, RZ, -R17 ;  /* 0x000000ffff119224 */ /* 0x000fe200078e0a11 */
[----:B------:R-:W-:Y:S01]  /*0bd0*/  LOP3.LUT R12, RZ, R13, RZ, 0x33, !PT ;  /* 0x0000000dff0c7212 */ /* 0x000fe200078e33ff */
[----:B0-----:R-:W-:Y:S01]  /*0be0*/  IMAD R6, R6, R15, RZ ;  /* 0x0000000f06067224 */ /* 0x001fe200078e02ff */
[C---:B------:R-:W-:Y:S01]  /*0bf0*/  LOP3.LUT R16, R49.reuse, 0x1e, RZ, 0xfc, !PT ;  /* 0x0000001e31107812 */ /* 0x040fe200078efcff */
[----:B------:R-:W-:Y:S01]  /*0c00*/  @!P0 IMAD.MOV R7, RZ, RZ, -R7 ;  /* 0x000000ffff078224 */ /* 0x000fe200078e0a07 */
[C---:B------:R-:W-:Y:S01]  /*0c10*/  LOP3.LUT R18, R49.reuse, 0x1a, RZ, 0xfc, !PT ;  /* 0x0000001a31127812 */ /* 0x040fe200078efcff */
[----:B------:R-:W-:Y:S01]  /*0c20*/  @!P6 IMAD.MOV R9, RZ, RZ, -R9 ;  /* 0x000000ffff09e224 */ /* 0x000fe200078e0a09 */
[----:B------:R-:W-:Y:S01]  /*0c30*/  LEA R54, P0, R6, UR4, 0x1 ;  /* 0x0000000406367c11 */ /* 0x000fe2000f8008ff */
[----:B------:R-:W-:Y:S01]  /*0c40*/  @!P5 IMAD.MOV R11, RZ, RZ, -R11 ;  /* 0x000000ffff0bd224 */ /* 0x000fe200078e0a0b */
[----:B------:R-:W-:Y:S01]  /*0c50*/  SEL R10, R12, R7, !P2 ;  /* 0x000000070c0a7207 */ /* 0x000fe20005000000 */
[----:B------:R-:W-:Y:S01]  /*0c60*/  USHF.R.U32.HI UR4, URZ, 0x4, UR12 ;  /* 0x000000043f047899 */ /* 0x000fe2000801160c */
[----:B------:R-:W-:Y:S01]  /*0c70*/  LEA.HI.X.SX32 R57, R6, UR5, 0x1, P0 ;  /* 0x0000000506397c11 */ /* 0x000fe200080f0eff */
[----:B------:R-:W-:Y:S01]  /*0c80*/  UIADD3 UR5, UR12, 0x1000, URZ ;  /* 0x000010000c057890 */ /* 0x000fe2000fffe03f */
[----:B------:R-:W0:Y:S01]  /*0c90*/  LDC R6, c[0x0][0x238] ;  /* 0x00008e00ff067b82 */ /* 0x000e220000000800 */
[----:B------:R-:W-:Y:S01]  /*0ca0*/  SEL R7, R12, R17, !P2 ;  /* 0x000000110c077207 */ /* 0x000fe20005000000 */
[----:B------:R-:W-:Y:S01]  /*0cb0*/  USGXT.U32 UR4, UR4, 0xe ;  /* 0x0000000e0404789a */ /* 0x000fe20008000000 */
[C---:B------:R-:W-:Y:S01]  /*0cc0*/  LOP3.LUT R17, R49.reuse, 0x1c, RZ, 0xfc, !PT ;  /* 0x0000001c31117812 */ /* 0x040fe200078efcff */
[----:B------:R-:W-:Y:S01]  /*0cd0*/  USHF.R.U32.HI UR5, URZ, 0x4, UR5 ;  /* 0x000000043f057899 */ /* 0x000fe20008011605 */
[----:B------:R-:W-:Y:S01]  /*0ce0*/  LOP3.LUT R19, R49, 0x18, RZ, 0xfc, !PT ;  /* 0x0000001831137812 */ /* 0x000fe200078efcff */
[----:B------:R-:W-:Y:S01]  /*0cf0*/  IMAD.SHL.U32 R15, R15, 0x20, RZ ;  /* 0x000000200f0f7824 */ /* 0x000fe200078e00ff */
[C---:B------:R-:W-:Y:S01]  /*0d00*/  LOP3.LUT R20, R49.reuse, 0x16, RZ, 0xfc, !PT ;  /* 0x0000001631147812 */ /* 0x040fe200078efcff */
[----:B------:R-:W-:Y:S01]  /*0d10*/  USGXT.U32 UR6, UR5, 0xe ;  /* 0x0000000e0506789a */ /* 0x000fe20008000000 */
[C---:B------:R-:W-:Y:S01]  /*0d20*/  LOP3.LUT R21, R49.reuse, 0x14, RZ, 0xfc, !PT ;  /* 0x0000001431157812 */ /* 0x040fe200078efcff */
[----:B------:R-:W-:Y:S01]  /*0d30*/  IMAD R10, R10, UR13, RZ ;  /* 0x0000000d0a0a7c24 */ /* 0x000fe2000f8e02ff */
[C---:B------:R-:W-:Y:S01]  /*0d40*/  LOP3.LUT R22, R49.reuse, 0x12, RZ, 0xfc, !PT ;  /* 0x0000001231167812 */ /* 0x040fe200078efcff */
[----:B------:R-:W-:Y:S01]  /*0d50*/  UMOV UR5, URZ ;  /* 0x0000003f00057c82 */ /* 0x000fe20008000000 */
[----:B------:R-:W-:Y:S01]  /*0d60*/  LOP3.LUT R5, R49, 0x2, RZ, 0xfc, !PT ;  /* 0x0000000231057812 */ /* 0x000fe200078efcff */
[----:B------:R-:W-:Y:S01]  /*0d70*/  IMAD R7, R7, UR13, RZ ;  /* 0x0000000d07077c24 */ /* 0x000fe2000f8e02ff */
[----:B------:R-:W-:Y:S01]  /*0d80*/  LEA R34, P1, R14, UR8, 0x1 ;  /* 0x000000080e227c11 */ /* 0x000fe2000f8208ff */
[----:B------:R-:W-:Y:S01]  /*0d90*/  UMOV UR8, 0x80 ;  /* 0x0000008000087882 */ /* 0x000fe20000000000 */
[C---:B------:R-:W-:Y:S01]  /*0da0*/  SEL R9, R12.reuse, R9, !P2 ;  /* 0x000000090c097207 */ /* 0x040fe20005000000 */
[----:B------:R-:W-:Y:S01]  /*0db0*/  UIADD3.64 UR10, UR6, -UR10, URZ ;  /* 0x8000000a060a7297 */ /* 0x000fe2000fffe03f */
[----:B------:R-:W-:-:S02]  /*0dc0*/  SEL R8, R12, R11, !P2 ;  /* 0x0000000b0c087207 */ /* 0x000fc40005000000 */
[----:B------:R-:W-:Y:S01]  /*0dd0*/  LEA.HI.X.SX32 R35, R14, UR9, 0x1, P1 ;  /* 0x000000090e237c11 */ /* 0x000fe200088f0eff */
[----:B------:R-:W-:Y:S01]  /*0de0*/  UMOV UR9, 0x40000040 ;  /* 0x4000004000097882 */ /* 0x000fe20000000000 */
[----:B------:R-:W-:Y:S01]  /*0df0*/  SHF.R.S32.HI R4, RZ, 0x5, R4 ;  /* 0x00000005ff047819 */ /* 0x000fe20000011404 */
[-C--:B0-----:R-:W-:Y:S01]  /*0e00*/  IMAD R16, R16, R6.reuse, RZ ;  /* 0x0000000610107224 */ /* 0x081fe200078e02ff */
[----:B------:R-:W-:Y:S01]  /*0e10*/  LOP3.LUT R13, R3, 0x20, RZ, 0x3c, !PT ;  /* 0x00000020030d7812 */ /* 0x000fe200078e3cff */
[-C--:B------:R-:W-:Y:S01]  /*0e20*/  IMAD R17, R17, R6.reuse, RZ ;  /* 0x0000000611117224 */ /* 0x080fe200078e02ff */
[C---:B------:R-:W-:Y:S01]  /*0e30*/  LOP3.LUT R12, R3.reuse, 0x40, RZ, 0x3c, !PT ;  /* 0x00000040030c7812 */ /* 0x040fe200078e3cff */
[-C--:B------:R-:W-:Y:S01]  /*0e40*/  IMAD R18, R18, R6.reuse, RZ ;  /* 0x0000000612127224 */ /* 0x080fe200078e02ff */
[----:B------:R-:W-:Y:S01]  /*0e50*/  LOP3.LUT R11, R3, 0x60, RZ, 0x3c, !PT ;  /* 0x00000060030b7812 */ /* 0x000fe200078e3cff */
[-C--:B------:R-:W-:Y:S01]  /*0e60*/  IMAD R19, R19, R6.reuse, RZ ;  /* 0x0000000613137224 */ /* 0x080fe200078e02ff */
[----:B------:R-:W-:Y:S01]  /*0e70*/  UIADD3.64 UR8, UR4, UR8, URZ ;  /* 0x0000000804087297 */ /* 0x000fe2000fffe03f */
[----:B------:R-:W-:-:S02]  /*0e80*/  IMAD R20, R20, R6, RZ ;  /* 0x0000000614147224 */ /* 0x000fc400078e02ff */
[-C--:B------:R-:W-:Y:S02]  /*0e90*/  IMAD R21, R21, R6.reuse, RZ ;  /* 0x0000000615157224 */ /* 0x080fe400078e02ff */
[-C--:B------:R-:W-:Y:S02]  /*0ea0*/  IMAD R22, R22, R6.reuse, RZ ;  /* 0x0000000616167224 */ /* 0x080fe400078e02ff */
[-C--:B------:R-:W-:Y:S02]  /*0eb0*/  IMAD R23, R23, R6.reuse, RZ ;  /* 0x0000000617177224 */ /* 0x080fe400078e02ff */
[-C--:B------:R-:W-:Y:S02]  /*0ec0*/  IMAD R32, R32, R6.reuse, RZ ;  /* 0x0000000620207224 */ /* 0x080fe400078e02ff */
[-C--:B------:R-:W-:Y:S02]  /*0ed0*/  IMAD R33, R33, R6.reuse, RZ ;  /* 0x0000000621217224 */ /* 0x080fe400078e02ff */
[----:B------:R-:W-:-:S02]  /*0ee0*/  IMAD R41, R41, R6, RZ ;  /* 0x0000000629297224 */ /* 0x000fc400078e02ff */
[-C--:B------:R-:W-:Y:S02]  /*0ef0*/  IMAD R43, R43, R6.reuse, RZ ;  /* 0x000000062b2b7224 */ /* 0x080fe400078e02ff */
[-C--:B------:R-:W-:Y:S02]  /*0f00*/  IMAD R45, R45, R6.reuse, RZ ;  /* 0x000000062d2d7224 */ /* 0x080fe400078e02ff */
[-C--:B------:R-:W-:Y:S02]  /*0f10*/  IMAD R47, R47, R6.reuse, RZ ;  /* 0x000000062f2f7224 */ /* 0x080fe400078e02ff */
[-C--:B------:R-:W-:Y:S02]  /*0f20*/  IMAD R49, R49, R6.reuse, RZ ;  /* 0x0000000631317224 */ /* 0x080fe400078e02ff */
[----:B------:R-:W-:Y:S02]  /*0f30*/  IMAD R5, R5, R6, RZ ;  /* 0x0000000605057224 */ /* 0x000fe400078e02ff */
[----:B------:R-:W-:-:S02]  /*0f40*/  IMAD.SHL.U32 R6, R6, 0x20, RZ ;  /* 0x0000002006067824 */ /* 0x000fc400078e00ff */
[----:B------:R-:W-:Y:S02]  /*0f50*/  IMAD R9, R9, UR13, RZ ;  /* 0x0000000d09097c24 */ /* 0x000fe4000f8e02ff */
[----:B------:R-:W-:Y:S01]  /*0f60*/  IMAD R8, R8, UR13, RZ ;  /* 0x0000000d08087c24 */ /* 0x000fe2000f8e02ff */
[----:B------:R-:W-:-:S06]  /*0f70*/  ULDC UR13, c[0x0][0x230] ;  /* 0x00008c00000d7ab9 */ /* 0x000fcc0000000800 */
.L_x_1:
[----:B------:R-:W0:Y:S01]  /*0f80*/  S2R R14, SR_TID.X ;  /* 0x00000000000e7919 */ /* 0x000e220000002100 */
[----:B------:R-:W-:Y:S01]  /*0f90*/  PRMT R44, RZ, 0x7610, R44 ;  /* 0x00007610ff2c7816 */ /* 0x000fe2000000002c */
[----:B------:R-:W-:Y:S01]  /*0fa0*/  IMAD.WIDE R38, R5, 0x2, R34 ;  /* 0x0000000205267825 */ /* 0x000fe200078e0222 */
[----:B------:R-:W-:Y:S02]  /*0fb0*/  PRMT R55, RZ, 0x7610, R55 ;  /* 0x00007610ff377816 */ /* 0x000fe40000000037 */
[----:B------:R-:W-:Y:S01]  /*0fc0*/  PRMT R56, RZ, 0x7610, R56 ;  /* 0x00007610ff387816 */ /* 0x000fe20000000038 */
[----:B------:R-:W-:Y:S01]  /*0fd0*/  IMAD.WIDE R50, R47, 0x2, R34 ;  /* 0x000000022f327825 */ /* 0x000fe200078e0222 */
[----:B------:R-:W-:-:S03]  /*0fe0*/  PRMT R58, RZ, 0x7610, R58 ;  /* 0x00007610ff3a7816 */ /* 0x000fc6000000003a */
[----:B------:R-:W-:Y:S01]  /*0ff0*/  IMAD.WIDE R36, R49, 0x2, R34 ;  /* 0x0000000231247825 */ /* 0x000fe200078e0222 */
[----:B0-----:R-:W-:-:S04]  /*1000*/  SHF.R.U32.HI R14, RZ, 0x6, R14 ;  /* 0x00000006ff0e7819 */ /* 0x001fc8000001160e */
[----:B------:R-:W-:-:S04]  /*1010*/  SGXT.U32 R60, R14, 0x1 ;  /* 0x000000010e3c781a */ /* 0x000fc80000000000 */
[C---:B------:R-:W-:Y:S02]  /*1020*/  LOP3.LUT R14, R60.reuse, 0x2, RZ, 0xfc, !PT ;  /* 0x000000023c0e7812 */ /* 0x040fe400078efcff */
[----:B------:R-:W-:Y:S02]  /*1030*/  LOP3.LUT R42, R60, 0x8, RZ, 0xfc, !PT ;  /* 0x000000083c2a7812 */ /* 0x000fe400078efcff */
[----:B------:R-:W-:Y:S02]  /*1040*/  ISETP.GE.AND P1, PT, R14, UR13, PT ;  /* 0x0000000d0e007c0c */ /* 0x000fe4000bf26270 */
[----:B------:R-:W-:Y:S02]  /*1050*/  LOP3.LUT R14, R60, 0x4, RZ, 0xfc, !PT ;  /* 0x000000043c0e7812 */ /* 0x000fe400078efcff */
[----:B------:R-:W-:Y:S02]  /*1060*/  ISETP.GE.AND P5, PT, R42, UR13, PT ;  /* 0x0000000d2a007c0c */ /* 0x000fe4000bfa6270 */
[----:B------:R-:W-:-:S02]  /*1070*/  ISETP.GE.AND P3, PT, R14, UR13, PT ;  /* 0x0000000d0e007c0c */ /* 0x000fc4000bf66270 */
[C---:B------:R-:W-:Y:S02]  /*1080*/  LOP3.LUT R14, R60.reuse, 0xc, RZ, 0xfc, !PT ;  /* 0x0000000c3c0e7812 */ /* 0x040fe400078efcff */
[----:B------:R-:W-:Y:S02]  /*1090*/  ISETP.GE.AND P0, PT, R60, UR13, PT ;  /* 0x0000000d3c007c0c */ /* 0x000fe4000bf06270 */
[----:B------:R-:W-:Y:S01]  /*10a0*/  ISETP.GE.AND P2, PT, R14, UR13, PT ;  /* 0x0000000d0e007c0c */ /* 0x000fe2000bf46270 */
[----:B------:R0:W2:Y:S01]  /*10b0*/  @!P1 LDG.E.U16 R44, desc[UR14][R38.64] ;  /* 0x0000000e262c9981 */ /* 0x0000a2000c1e1500 */
[----:B------:R-:W-:Y:S02]  /*10c0*/  LOP3.LUT R14, R60, 0x10, RZ, 0xfc, !PT ;  /* 0x000000103c0e7812 */ /* 0x000fe400078efcff */
[----:B------:R-:W-:-:S03]  /*10d0*/  PRMT R53, RZ, 0x7610, R53 ;  /* 0x00007610ff357816 */ /* 0x000fc60000000035 */
[----:B------:R-:W3:Y:S01]  /*10e0*/  @!P3 LDG.E.U16 R55, desc[UR14][R50.64] ;  /* 0x0000000e3237b981 */ /* 0x000ee2000c1e1500 */
[----:B0-----:R-:W-:Y:S01]  /*10f0*/  IMAD.WIDE R38, R43, 0x2, R34 ;  /* 0x000000022b267825 */ /* 0x001fe200078e0222 */
[----:B------:R-:W-:Y:S02]  /*1100*/  ISETP.GE.AND P3, PT, R14, UR13, PT ;  /* 0x0000000d0e007c0c */ /* 0x000fe4000bf66270 */
[----:B------:R-:W4:Y:S01]  /*1110*/  @!P0 LDG.E.U16 R58, desc[UR14][R36.64] ;  /* 0x0000000e243a8981 */ /* 0x000f22000c1e1500 */
[C---:B------:R-:W-:Y:S02]  /*1120*/  LOP3.LUT R46, R60.reuse, 0xa, RZ, 0xfc, !PT ;  /* 0x0000000a3c2e7812 */ /* 0x040fe400078efcff */
[----:B------:R-:W-:Y:S01]  /*1130*/  LOP3.LUT R40, R60, 0x6, RZ, 0xfc, !PT ;  /* 0x000000063c287812 */ /* 0x000fe200078efcff */
[----:B------:R0:W5:Y:S01]  /*1140*/  @!P5 LDG.E.U16 R56, desc[UR14][R38.64] ;  /* 0x0000000e2638d981 */ /* 0x000162000c1e1500 */
[----:B------:R-:W-:Y:S02]  /*1150*/  ISETP.GE.AND P0, PT, R46, UR13, PT ;  /* 0x0000000d2e007c0c */ /* 0x000fe4000bf06270 */
[----:B------:R-:W-:-:S02]  /*1160*/  PRMT R46, RZ, 0x7610, R46 ;  /* 0x00007610ff2e7816 */ /* 0x000fc4000000002e */
[----:B------:R-:W-:Y:S01]  /*1170*/  ISETP.GE.AND P4, PT, R40, UR13, PT ;  /* 0x0000000d28007c0c */ /* 0x000fe2000bf86270 */
[----:B0-----:R-:W-:-:S05]  /*1180*/  IMAD.WIDE R38, R33, 0x2, R34 ;  /* 0x0000000221267825 */ /* 0x001fca00078e0222 */
[----:B------:R0:W3:Y:S02]  /*1190*/  @!P2 LDG.E.U16 R53, desc[UR14][R38.64] ;  /* 0x0000000e2635a981 */ /* 0x0000e4000c1e1500 */
[----:B0-----:R-:W-:-:S05]  /*11a0*/  IMAD.WIDE R38, R23, 0x2, R34 ;  /* 0x0000000217267825 */ /* 0x001fca00078e0222 */
[----:B------:R-:W2:Y:S01]  /*11b0*/  @!P3 LDG.E.U16 R46, desc[UR14][R38.64] ;  /* 0x0000000e262eb981 */ /* 0x000ea2000c1e1500 */
[----:B------:R-:W-:Y:S01]  /*11c0*/  PRMT R52, RZ, 0x7610, R52 ;  /* 0x00007610ff347816 */ /* 0x000fe20000000034 */
[----:B------:R-:W-:Y:S01]  /*11d0*/  IMAD.WIDE R36, R45, 0x2, R34 ;  /* 0x000000022d247825 */ /* 0x000fe200078e0222 */
[C---:B------:R-:W-:Y:S02]  /*11e0*/  LOP3.LUT R40, R60.reuse, 0xe, RZ, 0xfc, !PT ;  /* 0x0000000e3c287812 */ /* 0x040fe400078efcff */
[----:B------:R-:W-:Y:S02]  /*11f0*/  LOP3.LUT R42, R60, 0x12, RZ, 0xfc, !PT ;  /* 0x000000123c2a7812 */ /* 0x000fe400078efcff */
[----:B------:R-:W-:Y:S01]  /*1200*/  ISETP.GE.AND P1, PT, R40, UR13, PT ;  /* 0x0000000d28007c0c */ /* 0x000fe2000bf26270 */
[----:B------:R0:W3:Y:S01]  /*1210*/  @!P4 LDG.E.U16 R52, desc[UR14][R36.64] ;  /* 0x0000000e2434c981 */ /* 0x0000e2000c1e1500 */
[----:B------:R-:W-:Y:S02]  /*1220*/  PRMT R40, RZ, 0x7610, R40 ;  /* 0x00007610ff287816 */ /* 0x000fe40000000028 */
[----:B------:R-:W-:-:S02]  /*1230*/  ISETP.GE.AND P4, PT, R42, UR13, PT ;  /* 0x0000000d2a007c0c */ /* 0x000fc4000bf86270 */
[----:B------:R-:W-:Y:S01]  /*1240*/  LOP3.LUT R14, R60, 0x14, RZ, 0xfc, !PT ;  /* 0x000000143c0e7812 */ /* 0x000fe200078efcff */
[----:B0-----:R-:W-:Y:S01]  /*1250*/  IMAD.WIDE R36, R41, 0x2, R34 ;  /* 0x0000000229247825 */ /* 0x001fe200078e0222 */
[----:B------:R-:W-:-:S04]  /*1260*/  PRMT R50, RZ, 0x7610, R50 ;  /* 0x00007610ff327816 */ /* 0x000fc80000000032 */
[----:B------:R0:W3:Y:S01]  /*1270*/  @!P0 LDG.E.U16 R40, desc[UR14][R36.64] ;  /* 0x0000000e24288981 */ /* 0x0000e2000c1e1500 */
[----:B------:R-:W-:Y:S01]  /*1280*/  ISETP.GE.AND P0, PT, R14, UR13, PT ;  /* 0x0000000d0e007c0c */ /* 0x000fe2000bf06270 */
[----:B------:R-:W-:Y:S01]  /*1290*/  IMAD.WIDE R38, R22, 0x2, R34 ;  /* 0x0000000216267825 */ /* 0x000fe200078e0222 */
[----:B------:R-:W-:Y:S02]  /*12a0*/  PRMT R14, RZ, 0x7610, R14 ;  /* 0x00007610ff0e7816 */ /* 0x000fe4000000000e */
[----:B------:R-:W-:Y:S02]  /*12b0*/  LOP3.LUT R42, R60, 0x16, RZ, 0xfc, !PT ;  /* 0x000000163c2a7812 */ /* 0x000fe400078efcff */
[----:B------:R-:W-:Y:S02]  /*12c0*/  PRMT R51, RZ, 0x7610, R51 ;  /* 0x00007610ff337816 */ /* 0x000fe40000000033 */
[----:B------:R1:W3:Y:S01]  /*12d0*/  @!P4 LDG.E.U16 R14, desc[UR14][R38.64] ;  /* 0x0000000e260ec981 */ /* 0x0002e2000c1e1500 */
[----:B0-----:R-:W-:-:S05]  /*12e0*/  IMAD.WIDE R36, R32, 0x2, R34 ;  /* 0x0000000220247825 */ /* 0x001fca00078e0222 */
[----:B------:R0:W3:Y:S01]  /*12f0*/  @!P1 LDG.E.U16 R50, desc[UR14][R36.64] ;  /* 0x0000000e24329981 */ /* 0x0000e2000c1e1500 */
[----:B------:R-:W-:Y:S01]  /*1300*/  ISETP.GE.AND P1, PT, R42, UR13, PT ;  /* 0x0000000d2a007c0c */ /* 0x000fe2000bf26270 */
[----:B-1----:R-:W-:Y:S01]  /*1310*/  IMAD.WIDE R38, R21, 0x2, R34 ;  /* 0x0000000215267825 */ /* 0x002fe200078e0222 */
[----:B------:R-:W-:Y:S02]  /*1320*/  LOP3.LUT R42, R60, 0x18, RZ, 0xfc, !PT ;  /* 0x000000183c2a7812 */ /* 0x000fe400078efcff */
[----:B------:R-:W-:Y:S02]  /*1330*/  PRMT R48, RZ, 0x7610, R48 ;  /* 0x00007610ff307816 */ /* 0x000fe40000000030 */
[----:B------:R-:W3:Y:S01]  /*1340*/  @!P0 LDG.E.U16 R51, desc[UR14][R38.64] ;  /* 0x0000000e26338981 */ /* 0x000ee2000c1e1500 */
[----:B------:R-:W-:Y:S01]  /*1350*/  ISETP.GE.AND P0, PT, R42, UR13, PT ;  /* 0x0000000d2a007c0c */ /* 0x000fe2000bf06270 */
[----:B0-----:R-:W-:Y:S01]  /*1360*/  IMAD.WIDE R36, R20, 0x2, R34 ;  /* 0x0000000214247825 */ /* 0x001fe200078e0222 */
[----:B------:R-:W-:-:S04]  /*1370*/  PRMT R42, RZ, 0x7610, R42 ;  /* 0x00007610ff2a7816 */ /* 0x000fc8000000002a */
[----:B------:R0:W3:Y:S01]  /*1380*/  @!P1 LDG.E.U16 R48, desc[UR14][R36.64] ;  /* 0x0000000e24309981 */ /* 0x0000e2000c1e1500 */
[----:B------:R-:W-:Y:S01]  /*1390*/  LOP3.LUT R59, R60, 0x1a, RZ, 0xfc, !PT ;  /* 0x0000001a3c3b7812 */ /* 0x000fe200078efcff */
[----:B0-----:R-:W-:-:S05]  /*13a0*/  IMAD.WIDE R36, R19, 0x2, R34 ;  /* 0x0000000213247825 */ /* 0x001fca00078e0222 */
[----:B------:R0:W3:Y:S01]  /*13b0*/  @!P0 LDG.E.U16 R42, desc[UR14][R36.64] ;  /* 0x0000000e242a8981 */ /* 0x0000e2000c1e1500 */
[----:B------:R-:W-:Y:S02]  /*13c0*/  ISETP.GE.AND P0, PT, R59, UR13, PT ;  /* 0x0000000d3b007c0c */ /* 0x000fe4000bf06270 */
[----:B------:R-:W-:Y:S01]  /*13d0*/  LOP3.LUT R59, R60, 0x1c, RZ, 0xfc, !PT ;  /* 0x0000001c3c3b7812 */ /* 0x000fe200078efcff */
[----:B------:R-:W-:-:S03]  /*13e0*/  IMAD.WIDE R38, R18, 0x2, R34 ;  /* 0x0000000212267825 */ /* 0x000fc600078e0222 */
[----:B------:R-:W-:Y:S02]  /*13f0*/  ISETP.GE.AND P1, PT, R59, UR13, PT ;  /* 0x0000000d3b007c0c */ /* 0x000fe4000bf26270 */
[----:B------:R-:W-:Y:S01]  /*1400*/  PRMT R59, RZ, 0x7610, R59 ;  /* 0x00007610ff3b7816 */ /* 0x000fe2000000003b */
[----:B0-----:R-:W-:-:S05]  /*1410*/  IMAD.WIDE R36, R17, 0x2, R34 ;  /* 0x0000000211247825 */ /* 0x001fca00078e0222 */
[----:B------:R0:W3:Y:S01]  /*1420*/  @!P0 LDG.E.U16 R59, desc[UR14][R38.64] ;  /* 0x0000000e263b8981 */ /* 0x0000e2000c1e1500 */
[----:B------:R-:W-:Y:S02]  /*1430*/  LOP3.LUT R60, R60, 0x1e, RZ, 0xfc, !PT ;  /* 0x0000001e3c3c7812 */ /* 0x000fe400078efcff */
[----:B0-----:R-:W-:Y:S02]  /*1440*/  PRMT R39, RZ, 0x7610, R39 ;  /* 0x00007610ff277816 */ /* 0x001fe40000000027 */
[----:B------:R-:W-:-:S04]  /*1450*/  ISETP.GE.AND P0, PT, R60, UR13, PT ;  /* 0x0000000d3c007c0c */ /* 0x000fc8000bf06270 */
[----:B------:R0:W3:Y:S01]  /*1460*/  @!P1 LDG.E.U16 R39, desc[UR14][R36.64] ;  /* 0x0000000e24279981 */ /* 0x0000e2000c1e1500 */
[----:B------:R-:W-:Y:S01]  /*1470*/  PRMT R38, RZ, 0x7610, R38 ;  /* 0x00007610ff267816 */ /* 0x000fe20000000026 */
[----:B0-----:R-:W0:Y:S01]  /*1480*/  S2R R36, SR_TID.X ;  /* 0x0000000000247919 */ /* 0x001e220000002100 */
[----:B------:R-:W-:-:S06]  /*1490*/  IMAD.WIDE R60, R16, 0x2, R34 ;  /* 0x00000002103c7825 */ /* 0x000fcc00078e0222 */
[----:B------:R1:W3:Y:S01]  /*14a0*/  @!P0 LDG.E.U16 R38, desc[UR14][R60.64] ;  /* 0x0000000e3c268981 */ /* 0x0002e2000c1e1500 */
[----:B------:R-:W-:Y:S01]  /*14b0*/  BAR.SYNC.DEFER_BLOCKING 0x0 ;  /* 0x0000000000007b1d */ /* 0x000fe20000010000 */
[----:B0-----:R-:W-:-:S04]  /*14c0*/  LOP3.LUT R36, R36, 0x1f, RZ, 0xc0, !PT ;  /* 0x0000001f24247812 */ /* 0x001fc800078ec0ff */
[----:B------:R-:W-:Y:S01]  /*14d0*/  ISETP.GE.AND P0, PT, R36, UR13, PT ;  /* 0x0000000d24007c0c */ /* 0x000fe2000bf06270 */
[----:B-----5:R0:W-:Y:S02]  /*14e0*/  STS.U16 [R3+UR12+0x400], R56 ;  /* 0x0004003803007988 */ /* 0x0201e4000800040c */
[--C-:B0-----:R-:W-:Y:S01]  /*14f0*/  IMAD.MOV.U32 R56, RZ, RZ, R54.reuse ;  /* 0x000000ffff387224 */ /* 0x101fe200078e0036 */
[----:B------:R-:W-:-:S03]  /*1500*/  PRMT R54, RZ, 0x7610, R54 ;  /* 0x00007610ff367816 */ /* 0x000fc60000000036 */
[--C-:B------:R-:W-:Y:S01]  /*1510*/  IMAD.WIDE R36, R7, 0x2, R56.reuse ;  /* 0x0000000207247825 */ /* 0x100fe200078e0238 */
[----:B----4-:R0:W-:Y:S03]  /*1520*/  STS.U16 [R3+UR12], R58 ;  /* 0x0000003a03007988 */ /* 0x0101e6000800040c */
[----:B-1----:R-:W-:Y:S02]  /*1530*/  IMAD.WIDE R60, R8, 0x2, R56 ;  /* 0x00000002083c7825 */ /* 0x002fe400078e0238 */
[----:B------:R1:W4:Y:S01]  /*1540*/  @!P0 LDG.E.U16 R54, desc[UR14][R36.64] ;  /* 0x0000000e24368981 */ /* 0x000322000c1e1500 */
[----:B0-----:R-:W-:-:S03]  /*1550*/  PRMT R58, RZ, 0x7610, R58 ;  /* 0x00007610ff3a7816 */ /* 0x001fc6000000003a */
[----:B--2---:R0:W-:Y:S01]  /*1560*/  STS.U16 [R3+UR12+0x800], R46 ;  /* 0x0008002e03007988 */ /* 0x0041e2000800040c */
[----:B-1----:R-:W-:-:S05]  /*1570*/  IMAD.WIDE R36, R9, 0x2, R56 ;  /* 0x0000000209247825 */ /* 0x002fca00078e0238 */
[----:B------:R1:W2:Y:S01]  /*1580*/  @!P0 LDG.E.U16 R58, desc[UR14][R36.64] ;  /* 0x0000000e243a8981 */ /* 0x0002a2000c1e1500 */
[----:B0-----:R-:W-:-:S06]  /*1590*/  PRMT R46, RZ, 0x7610, R46 ;  /* 0x00007610ff2e7816 */ /* 0x001fcc000000002e */
[----:B------:R0:W5:Y:S01]  /*15a0*/  @!P0 LDG.E.U16 R46, desc[UR14][R60.64] ;  /* 0x0000000e3c2e8981 */ /* 0x000162000c1e1500 */
[----:B-1----:R-:W-:Y:S01]  /*15b0*/  IMAD.WIDE R36, R10, 0x2, R56 ;  /* 0x000000020a247825 */ /* 0x002fe200078e0238 */
[----:B0-----:R-:W-:-:S06]  /*15c0*/  PRMT R60, RZ, 0x7610, R60 ;  /* 0x00007610ff3c7816 */ /* 0x001fcc000000003c */
[----:B------:R-:W5:Y:S04]  /*15d0*/  @!P0 LDG.E.U16 R60, desc[UR14][R36.64] ;  /* 0x0000000e243c8981 */ /* 0x000f68000c1e1500 */
[----:B---3--:R-:W-:Y:S04]  /*15e0*/  STS.U16 [R3+UR12+0xc00], R42 ;  /* 0x000c002a03007988 */ /* 0x008fe8000800040c */
[----:B------:R-:W-:Y:S04]  /*15f0*/  STS.U16 [R13+UR12+0x100], R44 ;  /* 0x0001002c0d007988 */ /* 0x000fe8000800040c */
        /* <DEDUP_REMOVED lines=10> */
[----:B------:R-:W-:Y:S01]  /*16a0*/  STS.U16 [R11+UR12+0xf00], R38 ;  /* 0x000f00260b007988 */ /* 0x000fe2000800040c */
[----:B------:R-:W-:Y:S01]  /*16b0*/  UMOV UR16, UR4 ;  /* 0x0000000400107c82 */ /* 0x000fe20008000000 */
[----:B------:R-:W-:Y:S01]  /*16c0*/  UMOV UR17, 0x40000040 ;  /* 0x4000004000117882 */ /* 0x000fe20000000000 */
[----:B------:R-:W-:Y:S01]  /*16d0*/  UMOV UR18, UR6 ;  /* 0x0000000600127c82 */ /* 0x000fe20008000000 */
[----:B------:R-:W-:Y:S01]  /*16e0*/  UMOV UR19, 0x80000020 ;  /* 0x8000002000137882 */ /* 0x000fe20000000000 */
[----:B------:R-:W-:-:S05]  /*16f0*/  VIADD R4, R4, 0xffffffff ;  /* 0xffffffff04047836 */ /* 0x000fca0000000000 */
[----:B------:R-:W-:Y:S01]  /*1700*/  ISETP.NE.U32.AND P0, PT, R4, RZ, PT ;  /* 0x000000ff0400720c */ /* 0x000fe20003f05070 */
[----:B------:R-:W-:Y:S01]  /*1710*/  IMAD.WIDE R56, R15, 0x2, R56 ;  /* 0x000000020f387825 */ /* 0x000fe200078e0238 */
[----:B------:R-:W-:Y:S01]  /*1720*/  UIADD3 UR13, UR13, -0x20, URZ ;  /* 0xffffffe00d0d7890 */ /* 0x000fe2000fffe03f */
[----:B----4-:R0:W-:Y:S04]  /*1730*/  STS.U16 [R3+UR12+0x1000], R54 ;  /* 0x0010003603007988 */ /* 0x0101e8000800040c */
[----:B--2---:R1:W-:Y:S04]  /*1740*/  STS.U16 [R3+UR12+0x1200], R58 ;  /* 0x0012003a03007988 */ /* 0x0043e8000800040c */
[----:B-----5:R1:W-:Y:S04]  /*1750*/  STS.U16 [R13+UR12+0x1100], R46 ;  /* 0x0011002e0d007988 */ /* 0x0203e8000800040c */
[----:B------:R1:W-:Y:S01]  /*1760*/  STS.U16 [R13+UR12+0x1300], R60 ;  /* 0x0013003c0d007988 */ /* 0x0003e2000800040c */
[----:B------:R2:W-:Y:S06]  /*1770*/  MEMBAR.ALL.CTA ;  /* 0x0000000000007992 */ /* 0x0005ec0000008000 */
[----:B--2---:R-:W2:Y:S02]  /*1780*/  FENCE.VIEW.ASYNC.S ;  /* 0x00000000000073c6 */ /* 0x004ea40000000000 */
[----:B--2---:R-:W-:Y:S06]  /*1790*/  BAR.SYNC.DEFER_BLOCKING 0x0 ;  /* 0x0000000000007b1d */ /* 0x004fec0000010000 */
[----:B------:R-:W-:-:S06]  /*17a0*/  WARPGROUP.ARRIVE ;  /* 0x00000000000079c5 */ /* 0x000fcc0000000000 */
[----:B------:R-:W-:Y:S04]  /*17b0*/  HGMMA.64x16x16.F32 R24, gdesc[UR16].tnspA, R24 ;  /* 0x20200000101879f0 */ /* 0x000fe80008700818 */
[----:B------:R-:W-:Y:S01]  /*17c0*/  HGMMA.64x16x16.F32 R24, gdesc[UR8].tnspA, R24, gsb0 ;  /* 0x20200000081879f0 */ /* 0x000fe20008000818 */
[----:B------:R-:W-:-:S04]  /*17d0*/  IMAD.WIDE R34, R6, 0x2, R34 ;  /* 0x0000000206227825 */ /* 0x000fc800078e0222 */
[----:B0-----:R-:W-:Y:S01]  /*17e0*/  IMAD.MOV.U32 R54, RZ, RZ, R56 ;  /* 0x000000ffff367224 */ /* 0x001fe200078e0038 */
[----:B------:R-:W-:Y:S02]  /*17f0*/  WARPGROUP.DEPBAR.LE gsb0, 0x0 ;  /* 0x00008000000079c5 */ /* 0x000fe40000010000 */
[----:B-1----:R-:W-:Y:S05]  /*1800*/  @P0 BRA `(.L_x_1) ;  /* 0xfffffff400dc0947 */ /* 0x002fea000383ffff */
[----:B------:R-:W-:Y:S02]  /*1810*/  F2FP.F16.F32.PACK_AB R27, R31, R27 ;  /* 0x0000001b1f1b723e */ /* 0x000fe400000000ff */
[----:B------:R-:W-:Y:S02]  /*1820*/  F2FP.F16.F32.PACK_AB R26, R30, R26 ;  /* 0x0000001a1e1a723e */ /* 0x000fe400000000ff */
[----:B------:R-:W-:Y:S02]  /*1830*/  F2FP.F16.F32.PACK_AB R25, R29, R25 ;  /* 0x000000191d19723e */ /* 0x000fe400000000ff */
[----:B------:R-:W-:-:S07]  /*1840*/  F2FP.F16.F32.PACK_AB R24, R28, R24 ;  /* 0x000000181c18723e */ /* 0x000fce00000000ff */
.L_x_0:
[----:B------:R-:W0:Y:S01]  /*1850*/  S2R R8, SR_TID.X ;  /* 0x0000000000087919 */ /* 0x000e220000002100 */
[----:B------:R-:W-:Y:S01]  /*1860*/  ULDC UR4, c[0x0][0x244] ;  /* 0x0000910000047ab9 */ /* 0x000fe20000000800 */
[----:B------:R-:W-:Y:S01]  /*1870*/  ULDC.64 UR6, c[0x0][0x228] ;  /* 0x00008a0000067ab9 */ /* 0x000fe20000000a00 */
[----:B------:R-:W-:Y:S01]  /*1880*/  BAR.SYNC.DEFER_BLOCKING 0x0 ;  /* 0x0000000000007b1d */ /* 0x000fe20000010000 */
[----:B------:R-:W-:-:S05]  /*1890*/  ISETP.GE.AND P0, PT, R2, UR6, PT ;  /* 0x0000000602007c0c */ /* 0x000fca000bf06270 */
[----:B------:R-:W-:Y:S01]  /*18a0*/  ULDC UR6, c[0x0][0x248] ;  /* 0x0000920000067ab9 */ /* 0x000fe20000000800 */
[C---:B0-----:R-:W-:Y:S01]  /*18b0*/  IMAD.SHL.U32 R4, R8.reuse, 0x80, RZ ;  /* 0x0000008008047824 */ /* 0x041fe200078e00ff */
[----:B------:R-:W-:Y:S01]  /*18c0*/  SHF.R.U32.HI R13, RZ, 0x6, R8 ;  /* 0x00000006ff0d7819 */ /* 0x000fe20000011608 */
[C---:B------:R-:W-:Y:S02]  /*18d0*/  IMAD.SHL.U32 R3, R8.reuse, 0x10, RZ ;  /* 0x0000001008037824 */ /* 0x040fe400078e00ff */
[----:B------:R-:W-:Y:S01]  /*18e0*/  IMAD.SHL.U32 R5, R8, 0x8, RZ ;  /* 0x0000000808057824 */ /* 0x000fe200078e00ff */
[----:B------:R-:W-:Y:S01]  /*18f0*/  LOP3.LUT R7, R4, 0x400, RZ, 0xc0, !PT ;  /* 0x0000040004077812 */ /* 0x000fe200078ec0ff */
[----:B------:R-:W-:Y:S01]  /*1900*/  IMAD R8, R2, UR4, RZ ;  /* 0x0000000402087c24 */ /* 0x000fe2000f8e02ff */
[----:B------:R-:W-:Y:S01]  /*1910*/  LOP3.LUT R4, R3, 0x70, RZ, 0xc0, !PT ;  /* 0x0000007003047812 */ /* 0x000fe200078ec0ff */
[----:B------:R-:W-:Y:S01]  /*1920*/  ULDC.64 UR4, c[0x0][0x220] ;  /* 0x0000880000047ab9 */ /* 0x000fe20000000a00 */
[----:B------:R-:W-:-:S02]  /*1930*/  LOP3.LUT R5, R5, 0x380, RZ, 0xc0, !PT ;  /* 0x0000038005057812 */ /* 0x000fc400078ec0ff */
[----:B------:R-:W-:Y:S02]  /*1940*/  IADD3 R4, R7, UR12, R4 ;  /* 0x0000000c07047c10 */ /* 0x000fe4000fffe004 */
[----:B------:R-:W-:Y:S02]  /*1950*/  SGXT.U32 R13, R13, 0x1 ;  /* 0x000000010d0d781a */ /* 0x000fe40000000000 */
[----:B------:R-:W-:Y:S01]  /*1960*/  LEA R20, P2, R8, UR4, 0x1 ;  /* 0x0000000408147c11 */ /* 0x000fe2000f8408ff */
[----:B------:R-:W-:Y:S01]  /*1970*/  IMAD.IADD R9, R5, 0x1, R4 ;  /* 0x0000000105097824 */ /* 0x000fe200078e0204 */
[----:B------:R-:W-:Y:S02]  /*1980*/  LOP3.LUT R4, R3, 0x7f0, RZ, 0xc0, !PT ;  /* 0x000007f003047812 */ /* 0x000fe400078ec0ff */
[C---:B------:R-:W-:Y:S02]  /*1990*/  LOP3.LUT R3, R0.reuse, R13, RZ, 0xfc, !PT ;  /* 0x0000000d00037212 */ /* 0x040fe400078efcff */
[----:B------:R0:W-:Y:S01]  /*19a0*/  STSM.16.M88.4 [R9], R24 ;  /* 0x0000001809007844 */ /* 0x0001e20000000200 */
[----:B------:R-:W-:-:S02]  /*19b0*/  LOP3.LUT R2, R0, 0x2, R13, 0xfe, !PT ;  /* 0x0000000200027812 */ /* 0x000fc400078efe0d */
[C---:B------:R-:W-:Y:S01]  /*19c0*/  ISETP.LT.AND P1, PT, R3.reuse, UR7, !P0 ;  /* 0x0000000703007c0c */ /* 0x040fe2000c721270 */
[----:B------:R-:W-:Y:S01]  /*19d0*/  BAR.SYNC.DEFER_BLOCKING 0x0 ;  /* 0x0000000000007b1d */ /* 0x000fe20000010000 */
[----:B------:R-:W-:Y:S01]  /*19e0*/  IMAD R3, R3, UR6, RZ ;  /* 0x0000000603037c24 */ /* 0x000fe2000f8e02ff */
[----:B------:R-:W-:Y:S02]  /*19f0*/  ISETP.LT.AND P4, PT, R2, UR7, !P0 ;  /* 0x0000000702007c0c */ /* 0x000fe4000c781270 */
[----:B------:R-:W-:Y:S02]  /*1a00*/  LEA.HI.X.SX32 R22, R8, UR5, 0x1, P2 ;  /* 0x0000000508167c11 */ /* 0x000fe400090f0eff */
[C-C-:B------:R-:W-:Y:S02]  /*1a10*/  LOP3.LUT R11, R0.reuse, 0x6, R13.reuse, 0xfe, !PT ;  /* 0x00000006000b7812 */ /* 0x140fe400078efe0d */
[C-C-:B------:R-:W-:Y:S02]  /*1a20*/  LOP3.LUT R19, R0.reuse, 0xe, R13.reuse, 0xfe, !PT ;  /* 0x0000000e00137812 */ /* 0x140fe400078efe0d */
[--C-:B------:R-:W-:Y:S01]  /*1a30*/  LOP3.LUT R21, R0, 0xc, R13.reuse, 0xfe, !PT ;  /* 0x0000000c00157812 */ /* 0x100fe200078efe0d */
[----:B0-----:R-:W-:Y:S01]  /*1a40*/  IMAD R9, R2, UR6, RZ ;  /* 0x0000000602097c24 */ /* 0x001fe2000f8e02ff */
[----:B------:R-:W-:Y:S01]  /*1a50*/  LEA R2, P2, R3, R20, 0x1 ;  /* 0x0000001403027211 */ /* 0x000fe200078408ff */
[----:B------:R-:W-:Y:S01]  /*1a60*/  IMAD R18, R19, UR6, RZ ;  /* 0x0000000613127c24 */ /* 0x000fe2000f8e02ff */
[C-C-:B------:R-:W-:Y:S01]  /*1a70*/  LOP3.LUT R23, R0.reuse, 0xa, R13.reuse, 0xfe, !PT ;  /* 0x0000000a00177812 */ /* 0x140fe200078efe0d */
[----:B------:R-:W-:Y:S01]  /*1a80*/  IMAD R17, R21, UR6, RZ ;  /* 0x0000000615117c24 */ /* 0x000fe2000f8e02ff */
[----:B------:R-:W-:-:S02]  /*1a90*/  LOP3.LUT R10, R0, 0x8, R13, 0xfe, !PT ;  /* 0x00000008000a7812 */ /* 0x000fc400078efe0d */
[----:B------:R-:W-:Y:S01]  /*1aa0*/  LEA R8, P3, R9, R20, 0x1 ;  /* 0x0000001409087211 */ /* 0x000fe200078608ff */
[----:B------:R-:W-:Y:S01]  /*1ab0*/  IMAD R16, R23, UR6, RZ ;  /* 0x0000000617107c24 */ /* 0x000fe2000f8e02ff */
[-C--:B------:R-:W-:Y:S01]  /*1ac0*/  LEA.HI.X.SX32 R3, R3, R22.reuse, 0x1, P2 ;  /* 0x0000001603037211 */ /* 0x080fe200010f0eff */
[----:B------:R-:W-:Y:S01]  /*1ad0*/  IMAD R15, R10, UR6, RZ ;  /* 0x000000060a0f7c24 */ /* 0x000fe2000f8e02ff */
[----:B------:R-:W-:Y:S01]  /*1ae0*/  LOP3.LUT R0, R0, 0x4, R13, 0xfe, !PT ;  /* 0x0000000400007812 */ /* 0x000fe200078efe0d */
[----:B------:R-:W0:Y:S01]  /*1af0*/  LDS.128 R4, [R4+UR12] ;  /* 0x0000000c04047984 */ /* 0x000e220008000c00 */
[----:B------:R-:W-:Y:S01]  /*1b00*/  IMAD R13, R11, UR6, RZ ;  /* 0x000000060b0d7c24 */ /* 0x000fe2000f8e02ff */
[----:B------:R-:W-:Y:S02]  /*1b10*/  LEA.HI.X.SX32 R9, R9, R22, 0x1, P3 ;  /* 0x0000001609097211 */ /* 0x000fe400018f0eff */
[C---:B------:R-:W-:Y:S01]  /*1b20*/  ISETP.LT.AND P5, PT, R0.reuse, UR7, !P0 ;  /* 0x0000000700007c0c */ /* 0x040fe2000c7a1270 */
[----:B------:R-:W-:Y:S01]  /*1b30*/  IMAD R0, R0, UR6, RZ ;  /* 0x0000000600007c24 */ /* 0x000fe2000f8e02ff */
[----:B------:R-:W-:-:S04]  /*1b40*/  ISETP.LT.AND P3, PT, R10, UR7, !P0 ;  /* 0x000000070a007c0c */ /* 0x000fc8000c761270 */
[C---:B------:R-:W-:Y:S01]  /*1b50*/  LEA R10, P6, R0.reuse, R20, 0x1 ;  /* 0x00000014000a7211 */ /* 0x040fe200078c08ff */
[----:B0-----:R0:W-:Y:S04]  /*1b60*/  @P1 STG.E.U16 desc[UR14][R2.64], R4 ;  /* 0x0000000402001986 */ /* 0x0011e8000c10150e */
[----:B------:R1:W-:Y:S01]  /*1b70*/  @P4 STG.E.U16 desc[UR14][R8.64], R5 ;  /* 0x0000000508004986 */ /* 0x0003e2000c10150e */
[----:B------:R-:W-:Y:S02]  /*1b80*/  ISETP.LT.AND P4, PT, R11, UR7, !P0 ;  /* 0x000000070b007c0c */ /* 0x000fe4000c781270 */
[----:B------:R-:W-:Y:S02]  /*1b90*/  LEA.HI.X.SX32 R11, R0, R22, 0x1, P6 ;  /* 0x00000016000b7211 */ /* 0x000fe400030f0eff */
[----:B------:R-:W-:-:S02]  /*1ba0*/  LEA R12, P6, R16, R20, 0x1 ;  /* 0x00000014100c7211 */ /* 0x000fc400078c08ff */
[----:B------:R-:W-:Y:S01]  /*1bb0*/  PRMT R0, R6, 0x7632, R0 ;  /* 0x0000763206007816 */ /* 0x000fe20000000000 */
[----:B------:R2:W-:Y:S01]  /*1bc0*/  @P5 STG.E.U16 desc[UR14][R10.64], R6 ;  /* 0x000000060a005986 */ /* 0x0005e2000c10150e */
[-C--:B0-----:R-:W-:Y:S02]  /*1bd0*/  LEA R2, P1, R13, R20.reuse, 0x1 ;  /* 0x000000140d027211 */ /* 0x081fe400078208ff */
[----:B------:R-:W-:Y:S02]  /*1be0*/  PRMT R4, R4, 0x7632, R4 ;  /* 0x0000763204047816 */ /* 0x000fe40000000004 */
[----:B-1----:R-:W-:Y:S02]  /*1bf0*/  LEA R8, P2, R15, R20, 0x1 ;  /* 0x000000140f087211 */ /* 0x002fe400078408ff */
[----:B------:R-:W-:Y:S02]  /*1c00*/  LEA.HI.X.SX32 R3, R13, R22, 0x1, P1 ;  /* 0x000000160d037211 */ /* 0x000fe400008f0eff */
[----:B------:R-:W-:-:S02]  /*1c10*/  LEA R14, P1, R17, R20, 0x1 ;  /* 0x00000014110e7211 */ /* 0x000fc400078208ff */
[-C--:B------:R-:W-:Y:S01]  /*1c20*/  LEA.HI.X.SX32 R9, R15, R22.reuse, 0x1, P2 ;  /* 0x000000160f097211 */ /* 0x080fe200010f0eff */
[----:B------:R2:W-:Y:S01]  /*1c30*/  @P4 STG.E.U16 desc[UR14][R2.64], R7 ;  /* 0x0000000702004986 */ /* 0x0005e2000c10150e */
[----:B------:R-:W-:Y:S02]  /*1c40*/  ISETP.LT.AND P2, PT, R23, UR7, !P0 ;  /* 0x0000000717007c0c */ /* 0x000fe4000c741270 */
[-C--:B------:R-:W-:Y:S01]  /*1c50*/  LEA.HI.X.SX32 R15, R17, R22.reuse, 0x1, P1 ;  /* 0x00000016110f7211 */ /* 0x080fe200008f0eff */
[----:B------:R2:W-:Y:S01]  /*1c60*/  @P3 STG.E.U16 desc[UR14][R8.64], R4 ;  /* 0x0000000408003986 */ /* 0x0005e2000c10150e */
[----:B------:R-:W-:Y:S02]  /*1c70*/  ISETP.LT.AND P1, PT, R21, UR7, !P0 ;  /* 0x0000000715007c0c */ /* 0x000fe4000c721270 */
[----:B------:R-:W-:Y:S02]  /*1c80*/  ISETP.LT.AND P0, PT, R19, UR7, !P0 ;  /* 0x0000000713007c0c */ /* 0x000fe4000c701270 */
[----:B------:R-:W-:-:S02]  /*1c90*/  LEA.HI.X.SX32 R13, R16, R22, 0x1, P6 ;  /* 0x00000016100d7211 */ /* 0x000fc400030f0eff */
[----:B------:R-:W-:Y:S02]  /*1ca0*/  PRMT R5, R5, 0x7632, R5 ;  /* 0x0000763205057816 */ /* 0x000fe40000000005 */
[----:B------:R-:W-:-:S03]  /*1cb0*/  LEA R16, P6, R18, R20, 0x1 ;  /* 0x0000001412107211 */ /* 0x000fc600078c08ff */
[----:B------:R2:W-:Y:S01]  /*1cc0*/  @P2 STG.E.U16 desc[UR14][R12.64], R5 ;  /* 0x000000050c002986 */ /* 0x0005e2000c10150e */
[----:B------:R-:W-:-:S03]  /*1cd0*/  LEA.HI.X.SX32 R17, R18, R22, 0x1, P6 ;  /* 0x0000001612117211 */ /* 0x000fc600030f0eff */
[----:B------:R2:W-:Y:S01]  /*1ce0*/  @P1 STG.E.U16 desc[UR14][R14.64], R0 ;  /* 0x000000000e001986 */ /* 0x0005e2000c10150e */
[----:B------:R-:W-:Y:S05]  /*1cf0*/  @!P0 EXIT ;  /* 0x000000000000894d */ /* 0x000fea0003800000 */
[----:B--2---:R-:W-:-:S05]  /*1d00*/  PRMT R8, R7, 0x7632, R8 ;  /* 0x0000763207087816 */ /* 0x004fca0000000008 */
[----:B------:R-:W-:Y:S01]  /*1d10*/  STG.E.U16 desc[UR14][R16.64], R8 ;  /* 0x0000000810007986 */ /* 0x000fe2000c10150e */
[----:B------:R-:W-:Y:S05]  /*1d20*/  EXIT ;  /* 0x000000000000794d */ /* 0x000fea0003800000 */
.L_x_2:
[----:B------:R-:W-:-:S00]  /*1d30*/  BRA `(.L_x_2) ;  /* 0xfffffffc00fc7947 */ /* 0x000fc0000383ffff */
[----:B------:R-:W-:-:S00]  /*1d40*/  NOP ;  /* 0x0000000000007918 */ /* 0x000fc00000000000 */
        /* <DEDUP_REMOVED lines=11> */
.L_x_3:


//--------------------- .nv.shared.matmul_kernel  --------------------------
	.section	.nv.shared.matmul_kernel,"aw",@nobits
	.sectionflags	@""
	.align	16
	.zero		1024


//--------------------- .nv.shared.reserved.0     --------------------------
	.section	.nv.shared.reserved.0,"aw",@nobits
	.weak		__nv_reservedSMEM_offset_0_alias
	.size		__nv_reservedSMEM_offset_0_alias, 0, 0
	.other		__nv_reservedSMEM_offset_0_alias,@"STO_CUDA_RESERVED_SHARED STV_DEFAULT"
__nv_reservedSMEM_offset_0_alias:
	.zero		0


//--------------------- .nv.constant0.matmul_kernel --------------------------
	.section	.nv.constant0.matmul_kernel,"a",@progbits
	.sectionflags	@""
	.align	4
.nv.constant0.matmul_kernel:
	.zero		608


//--------------------- SYMBOLS --------------------------

	.type		.nv.reservedSmem.offset0,@object
	.size		.nv.reservedSmem.offset0,0x4
